//
// Generated by NVIDIA NVVM Compiler
//
// Compiler Build ID: CL-36424714
// Cuda compilation tools, release 13.0, V13.0.88
// Based on NVVM 20.0.0
//

.version 9.0
.target sm_100
.address_size 64

	// .globl	_Z18conv2d_nchw_kernelPfS_S_iiiiiii

.visible .entry _Z18conv2d_nchw_kernelPfS_S_iiiiiii(
	.param .u64 .ptr .align 1 _Z18conv2d_nchw_kernelPfS_S_iiiiiii_param_0,
	.param .u64 .ptr .align 1 _Z18conv2d_nchw_kernelPfS_S_iiiiiii_param_1,
	.param .u64 .ptr .align 1 _Z18conv2d_nchw_kernelPfS_S_iiiiiii_param_2,
	.param .u32 _Z18conv2d_nchw_kernelPfS_S_iiiiiii_param_3,
	.param .u32 _Z18conv2d_nchw_kernelPfS_S_iiiiiii_param_4,
	.param .u32 _Z18conv2d_nchw_kernelPfS_S_iiiiiii_param_5,
	.param .u32 _Z18conv2d_nchw_kernelPfS_S_iiiiiii_param_6,
	.param .u32 _Z18conv2d_nchw_kernelPfS_S_iiiiiii_param_7,
	.param .u32 _Z18conv2d_nchw_kernelPfS_S_iiiiiii_param_8,
	.param .u32 _Z18conv2d_nchw_kernelPfS_S_iiiiiii_param_9
)
{
	.reg .pred 	%p<14>;
	.reg .b32 	%r<65>;
	.reg .b32 	%f<121>;
	.reg .b64 	%rd<26>;

	ld.param.u64 	%rd6, [_Z18conv2d_nchw_kernelPfS_S_iiiiiii_param_0];
	ld.param.u64 	%rd7, [_Z18conv2d_nchw_kernelPfS_S_iiiiiii_param_2];
	ld.param.u32 	%r35, [_Z18conv2d_nchw_kernelPfS_S_iiiiiii_param_3];
	ld.param.u32 	%r30, [_Z18conv2d_nchw_kernelPfS_S_iiiiiii_param_4];
	ld.param.u32 	%r31, [_Z18conv2d_nchw_kernelPfS_S_iiiiiii_param_5];
	ld.param.u32 	%r32, [_Z18conv2d_nchw_kernelPfS_S_iiiiiii_param_6];
	ld.param.u32 	%r33, [_Z18conv2d_nchw_kernelPfS_S_iiiiiii_param_8];
	ld.param.u32 	%r34, [_Z18conv2d_nchw_kernelPfS_S_iiiiiii_param_9];
	cvta.to.global.u64 	%rd1, %rd7;
	cvta.to.global.u64 	%rd2, %rd6;
	sub.s32 	%r36, %r32, %r34;
	add.s32 	%r1, %r36, 1;
	sub.s32 	%r37, %r31, %r33;
	add.s32 	%r2, %r37, 1;
	mov.u32 	%r38, %ctaid.x;
	mov.u32 	%r39, %ntid.x;
	mov.u32 	%r40, %tid.x;
	mad.lo.s32 	%r3, %r38, %r39, %r40;
	mul.lo.s32 	%r41, %r30, %r35;
	mad.lo.s32 	%r42, %r41, %r37, %r41;
	mad.lo.s32 	%r43, %r42, %r36, %r42;
	setp.ge.s32 	%p1, %r3, %r43;
	mov.f32 	%f119, 0f00000000;
	@%p1 bra 	$L__BB0_19;
	div.s32 	%r44, %r3, %r1;
	div.s32 	%r5, %r44, %r2;
	mul.lo.s32 	%r45, %r5, %r2;
	sub.s32 	%r4, %r44, %r45;
	setp.lt.s32 	%p2, %r33, 1;
	@%p2 bra 	$L__BB0_18;
	setp.lt.s32 	%p3, %r34, 1;
	rem.s32 	%r6, %r5, %r30;
	@%p3 bra 	$L__BB0_18;
	and.b32  	%r7, %r34, 15;
	and.b32  	%r8, %r34, 7;
	mad.lo.s32 	%r9, %r5, %r31, %r4;
	and.b32  	%r10, %r34, 2147483632;
	and.b32  	%r11, %r34, 3;
	neg.s32 	%r12, %r10;
	rem.s32 	%r13, %r3, %r1;
	mul.lo.s32 	%r14, %r6, %r33;
	mov.f32 	%f119, 0f00000000;
	mov.b32 	%r58, 0;
$L__BB0_4:
	setp.lt.u32 	%p4, %r34, 16;
	add.s32 	%r48, %r58, %r9;
	mad.lo.s32 	%r16, %r48, %r32, %r13;
	add.s32 	%r49, %r58, %r14;
	mul.lo.s32 	%r17, %r49, %r34;
	mov.b32 	%r63, 0;
	@%p4 bra 	$L__BB0_7;
	mov.u32 	%r59, %r17;
	mov.u32 	%r60, %r16;
	mov.u32 	%r61, %r12;
$L__BB0_6:
	.pragma "nounroll";
	mul.wide.s32 	%rd8, %r60, 4;
	add.s64 	%rd9, %rd2, %rd8;
	mul.wide.s32 	%rd10, %r59, 4;
	add.s64 	%rd11, %rd1, %rd10;
	ld.global.f32 	%f21, [%rd9];
	ld.global.f32 	%f22, [%rd11];
	fma.rn.f32 	%f23, %f21, %f22, %f119;
	ld.global.f32 	%f24, [%rd9+4];
	ld.global.f32 	%f25, [%rd11+4];
	fma.rn.f32 	%f26, %f24, %f25, %f23;
	ld.global.f32 	%f27, [%rd9+8];
	ld.global.f32 	%f28, [%rd11+8];
	fma.rn.f32 	%f29, %f27, %f28, %f26;
	ld.global.f32 	%f30, [%rd9+12];
	ld.global.f32 	%f31, [%rd11+12];
	fma.rn.f32 	%f32, %f30, %f31, %f29;
	ld.global.f32 	%f33, [%rd9+16];
	ld.global.f32 	%f34, [%rd11+16];
	fma.rn.f32 	%f35, %f33, %f34, %f32;
	ld.global.f32 	%f36, [%rd9+20];
	ld.global.f32 	%f37, [%rd11+20];
	fma.rn.f32 	%f38, %f36, %f37, %f35;
	ld.global.f32 	%f39, [%rd9+24];
	ld.global.f32 	%f40, [%rd11+24];
	fma.rn.f32 	%f41, %f39, %f40, %f38;
	ld.global.f32 	%f42, [%rd9+28];
	ld.global.f32 	%f43, [%rd11+28];
	fma.rn.f32 	%f44, %f42, %f43, %f41;
	ld.global.f32 	%f45, [%rd9+32];
	ld.global.f32 	%f46, [%rd11+32];
	fma.rn.f32 	%f47, %f45, %f46, %f44;
	ld.global.f32 	%f48, [%rd9+36];
	ld.global.f32 	%f49, [%rd11+36];
	fma.rn.f32 	%f50, %f48, %f49, %f47;
	ld.global.f32 	%f51, [%rd9+40];
	ld.global.f32 	%f52, [%rd11+40];
	fma.rn.f32 	%f53, %f51, %f52, %f50;
	ld.global.f32 	%f54, [%rd9+44];
	ld.global.f32 	%f55, [%rd11+44];
	fma.rn.f32 	%f56, %f54, %f55, %f53;
	ld.global.f32 	%f57, [%rd9+48];
	ld.global.f32 	%f58, [%rd11+48];
	fma.rn.f32 	%f59, %f57, %f58, %f56;
	ld.global.f32 	%f60, [%rd9+52];
	ld.global.f32 	%f61, [%rd11+52];
	fma.rn.f32 	%f62, %f60, %f61, %f59;
	ld.global.f32 	%f63, [%rd9+56];
	ld.global.f32 	%f64, [%rd11+56];
	fma.rn.f32 	%f65, %f63, %f64, %f62;
	ld.global.f32 	%f66, [%rd9+60];
	ld.global.f32 	%f67, [%rd11+60];
	fma.rn.f32 	%f119, %f66, %f67, %f65;
	add.s32 	%r61, %r61, 16;
	add.s32 	%r60, %r60, 16;
	add.s32 	%r59, %r59, 16;
	setp.ne.s32 	%p5, %r61, 0;
	mov.u32 	%r63, %r10;
	@%p5 bra 	$L__BB0_6;
$L__BB0_7:
	setp.eq.s32 	%p6, %r7, 0;
	@%p6 bra 	$L__BB0_17;
	add.s32 	%r50, %r7, -1;
	setp.lt.u32 	%p7, %r50, 7;
	@%p7 bra 	$L__BB0_10;
	add.s32 	%r51, %r16, %r63;
	mul.wide.s32 	%rd12, %r51, 4;
	add.s64 	%rd13, %rd2, %rd12;
	ld.global.f32 	%f69, [%rd13];
	add.s32 	%r52, %r63, %r17;
	mul.wide.s32 	%rd14, %r52, 4;
	add.s64 	%rd15, %rd1, %rd14;
	ld.global.f32 	%f70, [%rd15];
	fma.rn.f32 	%f71, %f69, %f70, %f119;
	ld.global.f32 	%f72, [%rd13+4];
	ld.global.f32 	%f73, [%rd15+4];
	fma.rn.f32 	%f74, %f72, %f73, %f71;
	ld.global.f32 	%f75, [%rd13+8];
	ld.global.f32 	%f76, [%rd15+8];
	fma.rn.f32 	%f77, %f75, %f76, %f74;
	ld.global.f32 	%f78, [%rd13+12];
	ld.global.f32 	%f79, [%rd15+12];
	fma.rn.f32 	%f80, %f78, %f79, %f77;
	ld.global.f32 	%f81, [%rd13+16];
	ld.global.f32 	%f82, [%rd15+16];
	fma.rn.f32 	%f83, %f81, %f82, %f80;
	ld.global.f32 	%f84, [%rd13+20];
	ld.global.f32 	%f85, [%rd15+20];
	fma.rn.f32 	%f86, %f84, %f85, %f83;
	ld.global.f32 	%f87, [%rd13+24];
	ld.global.f32 	%f88, [%rd15+24];
	fma.rn.f32 	%f89, %f87, %f88, %f86;
	ld.global.f32 	%f90, [%rd13+28];
	ld.global.f32 	%f91, [%rd15+28];
	fma.rn.f32 	%f119, %f90, %f91, %f89;
	add.s32 	%r63, %r63, 8;
$L__BB0_10:
	setp.eq.s32 	%p8, %r8, 0;
	@%p8 bra 	$L__BB0_17;
	add.s32 	%r53, %r8, -1;
	setp.lt.u32 	%p9, %r53, 3;
	@%p9 bra 	$L__BB0_13;
	add.s32 	%r54, %r16, %r63;
	mul.wide.s32 	%rd16, %r54, 4;
	add.s64 	%rd17, %rd2, %rd16;
	ld.global.f32 	%f93, [%rd17];
	add.s32 	%r55, %r63, %r17;
	mul.wide.s32 	%rd18, %r55, 4;
	add.s64 	%rd19, %rd1, %rd18;
	ld.global.f32 	%f94, [%rd19];
	fma.rn.f32 	%f95, %f93, %f94, %f119;
	ld.global.f32 	%f96, [%rd17+4];
	ld.global.f32 	%f97, [%rd19+4];
	fma.rn.f32 	%f98, %f96, %f97, %f95;
	ld.global.f32 	%f99, [%rd17+8];
	ld.global.f32 	%f100, [%rd19+8];
	fma.rn.f32 	%f101, %f99, %f100, %f98;
	ld.global.f32 	%f102, [%rd17+12];
	ld.global.f32 	%f103, [%rd19+12];
	fma.rn.f32 	%f119, %f102, %f103, %f101;
	add.s32 	%r63, %r63, 4;
$L__BB0_13:
	setp.eq.s32 	%p10, %r11, 0;
	@%p10 bra 	$L__BB0_17;
	setp.eq.s32 	%p11, %r11, 1;
	add.s32 	%r56, %r16, %r63;
	mul.wide.s32 	%rd20, %r56, 4;
	add.s64 	%rd3, %rd2, %rd20;
	ld.global.f32 	%f104, [%rd3];
	add.s32 	%r57, %r63, %r17;
	mul.wide.s32 	%rd21, %r57, 4;
	add.s64 	%rd4, %rd1, %rd21;
	ld.global.f32 	%f105, [%rd4];
	fma.rn.f32 	%f119, %f104, %f105, %f119;
	@%p11 bra 	$L__BB0_17;
	setp.eq.s32 	%p12, %r11, 2;
	ld.global.f32 	%f106, [%rd3+4];
	ld.global.f32 	%f107, [%rd4+4];
	fma.rn.f32 	%f119, %f106, %f107, %f119;
	@%p12 bra 	$L__BB0_17;
	ld.global.f32 	%f108, [%rd3+8];
	ld.global.f32 	%f109, [%rd4+8];
	fma.rn.f32 	%f119, %f108, %f109, %f119;
$L__BB0_17:
	add.s32 	%r58, %r58, 1;
	setp.ne.s32 	%p13, %r58, %r33;
	@%p13 bra 	$L__BB0_4;
$L__BB0_18:
	ld.param.u64 	%rd25, [_Z18conv2d_nchw_kernelPfS_S_iiiiiii_param_1];
	cvta.to.global.u64 	%rd22, %rd25;
	mul.wide.s32 	%rd23, %r3, 4;
	add.s64 	%rd24, %rd22, %rd23;
	st.global.f32 	[%rd24], %f119;
$L__BB0_19:
	ret;

}
	// .globl	_Z18conv2d_nhwc_kernelPfS_S_iiiiii
.visible .entry _Z18conv2d_nhwc_kernelPfS_S_iiiiii(
	.param .u64 .ptr .align 1 _Z18conv2d_nhwc_kernelPfS_S_iiiiii_param_0,
	.param .u64 .ptr .align 1 _Z18conv2d_nhwc_kernelPfS_S_iiiiii_param_1,
	.param .u64 .ptr .align 1 _Z18conv2d_nhwc_kernelPfS_S_iiiiii_param_2,
	.param .u32 _Z18conv2d_nhwc_kernelPfS_S_iiiiii_param_3,
	.param .u32 _Z18conv2d_nhwc_kernelPfS_S_iiiiii_param_4,
	.param .u32 _Z18conv2d_nhwc_kernelPfS_S_iiiiii_param_5,
	.param .u32 _Z18conv2d_nhwc_kernelPfS_S_iiiiii_param_6,
	.param .u32 _Z18conv2d_nhwc_kernelPfS_S_iiiiii_param_7,
	.param .u32 _Z18conv2d_nhwc_kernelPfS_S_iiiiii_param_8
)
{
	.reg .pred 	%p<13>;
	.reg .b32 	%r<71>;
	.reg .b32 	%f<73>;
	.reg .b64 	%rd<40>;

	ld.param.u64 	%rd4, [_Z18conv2d_nhwc_kernelPfS_S_iiiiii_param_0];
	ld.param.u64 	%rd5, [_Z18conv2d_nhwc_kernelPfS_S_iiiiii_param_2];
	ld.param.u32 	%r32, [_Z18conv2d_nhwc_kernelPfS_S_iiiiii_param_3];
	ld.param.u32 	%r27, [_Z18conv2d_nhwc_kernelPfS_S_iiiiii_param_4];
	ld.param.u32 	%r28, [_Z18conv2d_nhwc_kernelPfS_S_iiiiii_param_5];
	ld.param.u32 	%r29, [_Z18conv2d_nhwc_kernelPfS_S_iiiiii_param_6];
	ld.param.u32 	%r30, [_Z18conv2d_nhwc_kernelPfS_S_iiiiii_param_7];
	ld.param.u32 	%r31, [_Z18conv2d_nhwc_kernelPfS_S_iiiiii_param_8];
	cvta.to.global.u64 	%rd1, %rd5;
	cvta.to.global.u64 	%rd2, %rd4;
	sub.s32 	%r33, %r28, %r31;
	add.s32 	%r1, %r33, 1;
	sub.s32 	%r34, %r27, %r30;
	add.s32 	%r2, %r34, 1;
	mov.u32 	%r35, %ctaid.x;
	mov.u32 	%r36, %ntid.x;
	mov.u32 	%r37, %tid.x;
	mad.lo.s32 	%r3, %r35, %r36, %r37;
	mul.lo.s32 	%r38, %r29, %r32;
	mad.lo.s32 	%r39, %r38, %r34, %r38;
	mad.lo.s32 	%r40, %r39, %r33, %r39;
	setp.ge.s32 	%p1, %r3, %r40;
	mov.f32 	%f71, 0f00000000;
	@%p1 bra 	$L__BB1_17;
	div.s32 	%r41, %r3, %r29;
	mul.lo.s32 	%r42, %r41, %r29;
	sub.s32 	%r4, %r3, %r42;
	div.s32 	%r6, %r41, %r1;
	mul.lo.s32 	%r43, %r6, %r1;
	sub.s32 	%r5, %r41, %r43;
	setp.lt.s32 	%p2, %r30, 1;
	@%p2 bra 	$L__BB1_16;
	setp.lt.s32 	%p3, %r31, 1;
	div.s32 	%r44, %r6, %r2;
	mul.lo.s32 	%r45, %r44, %r2;
	sub.s32 	%r46, %r6, %r45;
	mad.lo.s32 	%r7, %r44, %r27, %r46;
	@%p3 bra 	$L__BB1_16;
	and.b32  	%r8, %r31, 7;
	and.b32  	%r9, %r31, 2147483640;
	neg.s32 	%r10, %r9;
	mov.f32 	%f71, 0f00000000;
	mov.b32 	%r64, 0;
	mul.wide.s32 	%rd30, %r29, 4;
$L__BB1_4:
	setp.lt.u32 	%p4, %r31, 8;
	add.s32 	%r49, %r7, %r64;
	mad.lo.s32 	%r12, %r49, %r28, %r5;
	mad.lo.s32 	%r50, %r4, %r30, %r64;
	mul.lo.s32 	%r13, %r50, %r31;
	mov.b32 	%r69, 0;
	@%p4 bra 	$L__BB1_7;
	mad.lo.s32 	%r66, %r29, %r12, %r4;
	mov.u32 	%r65, %r13;
	mov.u32 	%r67, %r10;
$L__BB1_6:
	.pragma "nounroll";
	mul.wide.s32 	%rd6, %r65, 4;
	add.s64 	%rd7, %rd1, %rd6;
	mul.wide.s32 	%rd8, %r66, 4;
	add.s64 	%rd9, %rd2, %rd8;
	ld.global.f32 	%f19, [%rd9];
	ld.global.f32 	%f20, [%rd7];
	fma.rn.f32 	%f21, %f19, %f20, %f71;
	mul.wide.s32 	%rd10, %r29, 4;
	add.s64 	%rd11, %rd9, %rd10;
	ld.global.f32 	%f22, [%rd11];
	ld.global.f32 	%f23, [%rd7+4];
	fma.rn.f32 	%f24, %f22, %f23, %f21;
	add.s64 	%rd12, %rd11, %rd10;
	ld.global.f32 	%f25, [%rd12];
	ld.global.f32 	%f26, [%rd7+8];
	fma.rn.f32 	%f27, %f25, %f26, %f24;
	add.s64 	%rd13, %rd12, %rd10;
	ld.global.f32 	%f28, [%rd13];
	ld.global.f32 	%f29, [%rd7+12];
	fma.rn.f32 	%f30, %f28, %f29, %f27;
	add.s64 	%rd14, %rd13, %rd10;
	ld.global.f32 	%f31, [%rd14];
	ld.global.f32 	%f32, [%rd7+16];
	fma.rn.f32 	%f33, %f31, %f32, %f30;
	add.s64 	%rd15, %rd14, %rd10;
	ld.global.f32 	%f34, [%rd15];
	ld.global.f32 	%f35, [%rd7+20];
	fma.rn.f32 	%f36, %f34, %f35, %f33;
	add.s64 	%rd16, %rd15, %rd10;
	ld.global.f32 	%f37, [%rd16];
	ld.global.f32 	%f38, [%rd7+24];
	fma.rn.f32 	%f39, %f37, %f38, %f36;
	add.s64 	%rd17, %rd16, %rd10;
	ld.global.f32 	%f40, [%rd17];
	ld.global.f32 	%f41, [%rd7+28];
	fma.rn.f32 	%f71, %f40, %f41, %f39;
	add.s32 	%r67, %r67, 8;
	shl.b32 	%r51, %r29, 3;
	add.s32 	%r66, %r66, %r51;
	add.s32 	%r65, %r65, 8;
	setp.ne.s32 	%p5, %r67, 0;
	mov.u32 	%r69, %r9;
	@%p5 bra 	$L__BB1_6;
$L__BB1_7:
	setp.eq.s32 	%p6, %r8, 0;
	@%p6 bra 	$L__BB1_15;
	add.s32 	%r52, %r8, -1;
	setp.lt.u32 	%p7, %r52, 3;
	@%p7 bra 	$L__BB1_10;
	add.s32 	%r53, %r69, %r12;
	mad.lo.s32 	%r54, %r53, %r29, %r4;
	mul.wide.s32 	%rd18, %r54, 4;
	add.s64 	%rd19, %rd2, %rd18;
	ld.global.f32 	%f43, [%rd19];
	add.s32 	%r55, %r69, %r13;
	mul.wide.s32 	%rd20, %r55, 4;
	add.s64 	%rd21, %rd1, %rd20;
	ld.global.f32 	%f44, [%rd21];
	fma.rn.f32 	%f45, %f43, %f44, %f71;
	add.s64 	%rd23, %rd19, %rd30;
	ld.global.f32 	%f46, [%rd23];
	ld.global.f32 	%f47, [%rd21+4];
	fma.rn.f32 	%f48, %f46, %f47, %f45;
	add.s64 	%rd24, %rd23, %rd30;
	ld.global.f32 	%f49, [%rd24];
	ld.global.f32 	%f50, [%rd21+8];
	fma.rn.f32 	%f51, %f49, %f50, %f48;
	add.s64 	%rd25, %rd24, %rd30;
	ld.global.f32 	%f52, [%rd25];
	ld.global.f32 	%f53, [%rd21+12];
	fma.rn.f32 	%f71, %f52, %f53, %f51;
	add.s32 	%r69, %r69, 4;
$L__BB1_10:
	and.b32  	%r56, %r31, 3;
	setp.eq.s32 	%p8, %r56, 0;
	@%p8 bra 	$L__BB1_15;
	setp.eq.s32 	%p9, %r56, 1;
	@%p9 bra 	$L__BB1_13;
	add.s32 	%r57, %r69, %r12;
	mad.lo.s32 	%r58, %r57, %r29, %r4;
	mul.wide.s32 	%rd26, %r58, 4;
	add.s64 	%rd27, %rd2, %rd26;
	ld.global.f32 	%f55, [%rd27];
	add.s32 	%r59, %r69, %r13;
	mul.wide.s32 	%rd28, %r59, 4;
	add.s64 	%rd29, %rd1, %rd28;
	ld.global.f32 	%f56, [%rd29];
	fma.rn.f32 	%f57, %f55, %f56, %f71;
	add.s64 	%rd31, %rd27, %rd30;
	ld.global.f32 	%f58, [%rd31];
	ld.global.f32 	%f59, [%rd29+4];
	fma.rn.f32 	%f71, %f58, %f59, %f57;
	add.s32 	%r69, %r69, 2;
$L__BB1_13:
	and.b32  	%r60, %r31, 1;
	setp.eq.b32 	%p10, %r60, 1;
	not.pred 	%p11, %p10;
	@%p11 bra 	$L__BB1_15;
	add.s32 	%r61, %r69, %r12;
	mad.lo.s32 	%r62, %r61, %r29, %r4;
	mul.wide.s32 	%rd32, %r62, 4;
	add.s64 	%rd33, %rd2, %rd32;
	ld.global.f32 	%f60, [%rd33];
	add.s32 	%r63, %r69, %r13;
	mul.wide.s32 	%rd34, %r63, 4;
	add.s64 	%rd35, %rd1, %rd34;
	ld.global.f32 	%f61, [%rd35];
	fma.rn.f32 	%f71, %f60, %f61, %f71;
$L__BB1_15:
	add.s32 	%r64, %r64, 1;
	setp.ne.s32 	%p12, %r64, %r30;
	@%p12 bra 	$L__BB1_4;
$L__BB1_16:
	ld.param.u64 	%rd39, [_Z18conv2d_nhwc_kernelPfS_S_iiiiii_param_1];
	cvta.to.global.u64 	%rd36, %rd39;
	mul.wide.s32 	%rd37, %r3, 4;
	add.s64 	%rd38, %rd36, %rd37;
	st.global.f32 	[%rd38], %f71;
$L__BB1_17:
	ret;

}


// ===== COMPILED SASS (sm_100) =====

	.target	sm_100

	.elftype	@"ET_EXEC"


//--------------------- .note.nv.tkinfo           --------------------------
	.section	.note.nv.tkinfo,"",@"SHT_NOTE"
	.sectionflags	@"SHF_NOTE_NV_TKINFO"
	.tkinfo
        /*0018*/ 	.word	0x00000002
        /*0030*/ 	.string	""
        /*0030*/ 	.string	"ptxas"
        /*0030*/ 	.string	"Cuda compilation tools, release 13.0, V13.0.88"
        /*0030*/ 	.string	"Build cuda_13.0.r13.0/compiler.36424714_0"
        /*0030*/ 	.string	"-arch sm_100 -m 64 "



//--------------------- .note.nv.cuinfo           --------------------------
	.section	.note.nv.cuinfo,"",@"SHT_NOTE"
	.sectionflags	@"SHF_NOTE_NV_CUINFO"
        /*0018*/ 	.short	0x0002
        /*001a*/ 	.short	0x0064
        /*001c*/ 	.short	0x0082
	.zero		2


//--------------------- .nv.info                  --------------------------
	.section	.nv.info,"",@"SHT_CUDA_INFO"
	.align	4


	//----- nvinfo : EIATTR_REGCOUNT
	.align		4
        /*0000*/ 	.byte	0x04, 0x2f
        /*0002*/ 	.short	(.L_1 - .L_0)
	.align		4
.L_0:
        /*0004*/ 	.word	index@(_Z18conv2d_nchw_kernelPfS_S_iiiiiii)
        /*0008*/ 	.word	0x00000020


	//----- nvinfo : EIATTR_FRAME_SIZE
	.align		4
.L_1:
        /*000c*/ 	.byte	0x04, 0x11
        /*000e*/ 	.short	(.L_3 - .L_2)
	.align		4
.L_2:
        /*0010*/ 	.word	index@(_Z18conv2d_nchw_kernelPfS_S_iiiiiii)
        /*0014*/ 	.word	0x00000000


	//----- nvinfo : EIATTR_REGCOUNT
	.align		4
.L_3:
        /*0018*/ 	.byte	0x04, 0x2f
        /*001a*/ 	.short	(.L_5 - .L_4)
	.align		4
.L_4:
        /*001c*/ 	.word	index@(_Z18conv2d_nhwc_kernelPfS_S_iiiiii)
        /*0020*/ 	.word	0x00000020


	//----- nvinfo : EIATTR_FRAME_SIZE
	.align		4
.L_5:
        /*0024*/ 	.byte	0x04, 0x11
        /*0026*/ 	.short	(.L_7 - .L_6)
	.align		4
.L_6:
        /*0028*/ 	.word	index@(_Z18conv2d_nhwc_kernelPfS_S_iiiiii)
        /*002c*/ 	.word	0x00000000


	//----- nvinfo : EIATTR_MIN_STACK_SIZE
	.align		4
.L_7:
        /*0030*/ 	.byte	0x04, 0x12
        /*0032*/ 	.short	(.L_9 - .L_8)
	.align		4
.L_8:
        /*0034*/ 	.word	index@(_Z18conv2d_nhwc_kernelPfS_S_iiiiii)
        /*0038*/ 	.word	0x00000000


	//----- nvinfo : EIATTR_MIN_STACK_SIZE
	.align		4
.L_9:
        /*003c*/ 	.byte	0x04, 0x12
        /*003e*/ 	.short	(.L_11 - .L_10)
	.align		4
.L_10:
        /*0040*/ 	.word	index@(_Z18conv2d_nchw_kernelPfS_S_iiiiiii)
        /*0044*/ 	.word	0x00000000
.L_11:


//--------------------- .nv.compat                --------------------------
	.section	.nv.compat,"",@"SHT_CUDA_COMPAT_INFO"
	.align	4
        /*0000*/ 	.byte	0x02, 0x09, 0x00, 0x00, 0x02, 0x02, 0x01, 0x00, 0x02, 0x05, 0x05, 0x00, 0x03, 0x07, 0x01, 0x01
        /*0010*/ 	.byte	0x02, 0x03, 0x00, 0x00, 0x02, 0x06, 0x01, 0x00, 0x04, 0x0b, 0x08, 0x00, 0x09, 0x00, 0x00, 0x00
        /*0020*/ 	.byte	0x00, 0x00, 0x00, 0x00


//--------------------- .nv.info._Z18conv2d_nhwc_kernelPfS_S_iiiiii --------------------------
	.section	.nv.info._Z18conv2d_nhwc_kernelPfS_S_iiiiii,"",@"SHT_CUDA_INFO"
	.sectionflags	@""
	.align	4


	//----- nvinfo : EIATTR_CUDA_API_VERSION
	.align		4
        /*0000*/ 	.byte	0x04, 0x37
        /*0002*/ 	.short	(.L_13 - .L_12)
.L_12:
        /*0004*/ 	.word	0x00000082


	//----- nvinfo : EIATTR_KPARAM_INFO
	.align		4
.L_13:
        /*0008*/ 	.byte	0x04, 0x17
        /*000a*/ 	.short	(.L_15 - .L_14)
.L_14:
        /*000c*/ 	.word	0x00000000
        /*0010*/ 	.short	0x0008
        /*0012*/ 	.short	0x002c
        /*0014*/ 	.byte	0x00, 0xf0, 0x11, 0x00


	//----- nvinfo : EIATTR_KPARAM_INFO
	.align		4
.L_15:
        /*0018*/ 	.byte	0x04, 0x17
        /*001a*/ 	.short	(.L_17 - .L_16)
.L_16:
        /*001c*/ 	.word	0x00000000
        /*0020*/ 	.short	0x0007
        /*0022*/ 	.short	0x0028
        /*0024*/ 	.byte	0x00, 0xf0, 0x11, 0x00


	//----- nvinfo : EIATTR_KPARAM_INFO
	.align		4
.L_17:
        /*0028*/ 	.byte	0x04, 0x17
        /*002a*/ 	.short	(.L_19 - .L_18)
.L_18:
        /*002c*/ 	.word	0x00000000
        /*0030*/ 	.short	0x0006
        /*0032*/ 	.short	0x0024
        /*0034*/ 	.byte	0x00, 0xf0, 0x11, 0x00


	//----- nvinfo : EIATTR_KPARAM_INFO
	.align		4
.L_19:
        /*0038*/ 	.byte	0x04, 0x17
        /*003a*/ 	.short	(.L_21 - .L_20)
.L_20:
        /*003c*/ 	.word	0x00000000
        /*0040*/ 	.short	0x0005
        /*0042*/ 	.short	0x0020
        /*0044*/ 	.byte	0x00, 0xf0, 0x11, 0x00


	//----- nvinfo : EIATTR_KPARAM_INFO
	.align		4
.L_21:
        /*0048*/ 	.byte	0x04, 0x17
        /*004a*/ 	.short	(.L_23 - .L_22)
.L_22:
        /*004c*/ 	.word	0x00000000
        /*0050*/ 	.short	0x0004
        /*0052*/ 	.short	0x001c
        /*0054*/ 	.byte	0x00, 0xf0, 0x11, 0x00


	//----- nvinfo : EIATTR_KPARAM_INFO
	.align		4
.L_23:
        /*0058*/ 	.byte	0x04, 0x17
        /*005a*/ 	.short	(.L_25 - .L_24)
.L_24:
        /*005c*/ 	.word	0x00000000
        /*0060*/ 	.short	0x0003
        /*0062*/ 	.short	0x0018
        /*0064*/ 	.byte	0x00, 0xf0, 0x11, 0x00


	//----- nvinfo : EIATTR_KPARAM_INFO
	.align		4
.L_25:
        /*0068*/ 	.byte	0x04, 0x17
        /*006a*/ 	.short	(.L_27 - .L_26)
.L_26:
        /*006c*/ 	.word	0x00000000
        /*0070*/ 	.short	0x0002
        /*0072*/ 	.short	0x0010
        /*0074*/ 	.byte	0x00, 0xf5, 0x21, 0x00


	//----- nvinfo : EIATTR_KPARAM_INFO
	.align		4
.L_27:
        /*0078*/ 	.byte	0x04, 0x17
        /*007a*/ 	.short	(.L_29 - .L_28)
.L_28:
        /*007c*/ 	.word	0x00000000
        /*0080*/ 	.short	0x0001
        /*0082*/ 	.short	0x0008
        /*0084*/ 	.byte	0x00, 0xf5, 0x21, 0x00


	//----- nvinfo : EIATTR_KPARAM_INFO
	.align		4
.L_29:
        /*0088*/ 	.byte	0x04, 0x17
        /*008a*/ 	.short	(.L_31 - .L_30)
.L_30:
        /*008c*/ 	.word	0x00000000
        /*0090*/ 	.short	0x0000
        /*0092*/ 	.short	0x0000
        /*0094*/ 	.byte	0x00, 0xf5, 0x21, 0x00


	//----- nvinfo : EIATTR_SPARSE_MMA_MASK
	.align		4
.L_31:
        /*0098*/ 	.byte	0x03, 0x50
        /*009a*/ 	.short	0x0000


	//----- nvinfo : EIATTR_MAXREG_COUNT
	.align		4
        /*009c*/ 	.byte	0x03, 0x1b
        /*009e*/ 	.short	0x00ff


	//----- nvinfo : EIATTR_MERCURY_ISA_VERSION
	.align		4
        /*00a0*/ 	.byte	0x03, 0x5f
        /*00a2*/ 	.short	0x0101


	//----- nvinfo : EIATTR_VRC_CTA_INIT_COUNT
	.align		4
        /*00a4*/ 	.byte	0x02, 0x4a
	.zero		1
	.zero		1


	//----- nvinfo : EIATTR_EXIT_INSTR_OFFSETS
	.align		4
        /*00a8*/ 	.byte	0x04, 0x1c
        /*00aa*/ 	.short	(.L_33 - .L_32)


	//   ....[0]....
.L_32:
        /*00ac*/ 	.word	0x000000e0


	//   ....[1]....
        /*00b0*/ 	.word	0x00000e80


	//----- nvinfo : EIATTR_CBANK_PARAM_SIZE
	.align		4
.L_33:
        /*00b4*/ 	.byte	0x03, 0x19
        /*00b6*/ 	.short	0x0030


	//----- nvinfo : EIATTR_PARAM_CBANK
	.align		4
        /*00b8*/ 	.byte	0x04, 0x0a
        /*00ba*/ 	.short	(.L_35 - .L_34)
	.align		4
.L_34:
        /*00bc*/ 	.word	index@(.nv.constant0._Z18conv2d_nhwc_kernelPfS_S_iiiiii)
        /*00c0*/ 	.short	0x0380
        /*00c2*/ 	.short	0x0030


	//----- nvinfo : EIATTR_SW_WAR
	.align		4
.L_35:
        /*00c4*/ 	.byte	0x04, 0x36
        /*00c6*/ 	.short	(.L_37 - .L_36)
.L_36:
        /*00c8*/ 	.word	0x00000008
.L_37:


//--------------------- .nv.info._Z18conv2d_nchw_kernelPfS_S_iiiiiii --------------------------
	.section	.nv.info._Z18conv2d_nchw_kernelPfS_S_iiiiiii,"",@"SHT_CUDA_INFO"
	.sectionflags	@""
	.align	4


	//----- nvinfo : EIATTR_CUDA_API_VERSION
	.align		4
        /*0000*/ 	.byte	0x04, 0x37
        /*0002*/ 	.short	(.L_39 - .L_38)
.L_38:
        /*0004*/ 	.word	0x00000082


	//----- nvinfo : EIATTR_KPARAM_INFO
	.align		4
.L_39:
        /*0008*/ 	.byte	0x04, 0x17
        /*000a*/ 	.short	(.L_41 - .L_40)
.L_40:
        /*000c*/ 	.word	0x00000000
        /*0010*/ 	.short	0x0009
        /*0012*/ 	.short	0x0030
        /*0014*/ 	.byte	0x00, 0xf0, 0x11, 0x00


	//----- nvinfo : EIATTR_KPARAM_INFO
	.align		4
.L_41:
        /*0018*/ 	.byte	0x04, 0x17
        /*001a*/ 	.short	(.L_43 - .L_42)
.L_42:
        /*001c*/ 	.word	0x00000000
        /*0020*/ 	.short	0x0008
        /*0022*/ 	.short	0x002c
        /*0024*/ 	.byte	0x00, 0xf0, 0x11, 0x00


	//----- nvinfo : EIATTR_KPARAM_INFO
	.align		4
.L_43:
        /*0028*/ 	.byte	0x04, 0x17
        /*002a*/ 	.short	(.L_45 - .L_44)
.L_44:
        /*002c*/ 	.word	0x00000000
        /*0030*/ 	.short	0x0007
        /*0032*/ 	.short	0x0028
        /*0034*/ 	.byte	0x00, 0xf0, 0x11, 0x00


	//----- nvinfo : EIATTR_KPARAM_INFO
	.align		4
.L_45:
        /*0038*/ 	.byte	0x04, 0x17
        /*003a*/ 	.short	(.L_47 - .L_46)
.L_46:
        /*003c*/ 	.word	0x00000000
        /*0040*/ 	.short	0x0006
        /*0042*/ 	.short	0x0024
        /*0044*/ 	.byte	0x00, 0xf0, 0x11, 0x00


	//----- nvinfo : EIATTR_KPARAM_INFO
	.align		4
.L_47:
        /*0048*/ 	.byte	0x04, 0x17
        /*004a*/ 	.short	(.L_49 - .L_48)
.L_48:
        /*004c*/ 	.word	0x00000000
        /*0050*/ 	.short	0x0005
        /*0052*/ 	.short	0x0020
        /*0054*/ 	.byte	0x00, 0xf0, 0x11, 0x00


	//----- nvinfo : EIATTR_KPARAM_INFO
	.align		4
.L_49:
        /*0058*/ 	.byte	0x04, 0x17
        /*005a*/ 	.short	(.L_51 - .L_50)
.L_50:
        /*005c*/ 	.word	0x00000000
        /*0060*/ 	.short	0x0004
        /*0062*/ 	.short	0x001c
        /*0064*/ 	.byte	0x00, 0xf0, 0x11, 0x00


	//----- nvinfo : EIATTR_KPARAM_INFO
	.align		4
.L_51:
        /*0068*/ 	.byte	0x04, 0x17
        /*006a*/ 	.short	(.L_53 - .L_52)
.L_52:
        /*006c*/ 	.word	0x00000000
        /*0070*/ 	.short	0x0003
        /*0072*/ 	.short	0x0018
        /*0074*/ 	.byte	0x00, 0xf0, 0x11, 0x00


	//----- nvinfo : EIATTR_KPARAM_INFO
	.align		4
.L_53:
        /*0078*/ 	.byte	0x04, 0x17
        /*007a*/ 	.short	(.L_55 - .L_54)
.L_54:
        /*007c*/ 	.word	0x00000000
        /*0080*/ 	.short	0x0002
        /*0082*/ 	.short	0x0010
        /*0084*/ 	.byte	0x00, 0xf5, 0x21, 0x00


	//----- nvinfo : EIATTR_KPARAM_INFO
	.align		4
.L_55:
        /*0088*/ 	.byte	0x04, 0x17
        /*008a*/ 	.short	(.L_57 - .L_56)
.L_56:
        /*008c*/ 	.word	0x00000000
        /*0090*/ 	.short	0x0001
        /*0092*/ 	.short	0x0008
        /*0094*/ 	.byte	0x00, 0xf5, 0x21, 0x00


	//----- nvinfo : EIATTR_KPARAM_INFO
	.align		4
.L_57:
        /*0098*/ 	.byte	0x04, 0x17
        /*009a*/ 	.short	(.L_59 - .L_58)
.L_58:
        /*009c*/ 	.word	0x00000000
        /*00a0*/ 	.short	0x0000
        /*00a2*/ 	.short	0x0000
        /*00a4*/ 	.byte	0x00, 0xf5, 0x21, 0x00


	//----- nvinfo : EIATTR_SPARSE_MMA_MASK
	.align		4
.L_59:
        /*00a8*/ 	.byte	0x03, 0x50
        /*00aa*/ 	.short	0x0000


	//----- nvinfo : EIATTR_MAXREG_COUNT
	.align		4
        /*00ac*/ 	.byte	0x03, 0x1b
        /*00ae*/ 	.short	0x00ff


	//----- nvinfo : EIATTR_MERCURY_ISA_VERSION
	.align		4
        /*00b0*/ 	.byte	0x03, 0x5f
        /*00b2*/ 	.short	0x0101


	//----- nvinfo : EIATTR_VRC_CTA_INIT_COUNT
	.align		4
        /*00b4*/ 	.byte	0x02, 0x4a
	.zero		1
	.zero		1


	//----- nvinfo : EIATTR_EXIT_INSTR_OFFSETS
	.align		4
        /*00b8*/ 	.byte	0x04, 0x1c
        /*00ba*/ 	.short	(.L_61 - .L_60)


	//   ....[0]....
.L_60:
        /*00bc*/ 	.word	0x000000f0


	//   ....[1]....
        /*00c0*/ 	.word	0x000010f0


	//----- nvinfo : EIATTR_CBANK_PARAM_SIZE
	.align		4
.L_61:
        /*00c4*/ 	.byte	0x03, 0x19
        /*00c6*/ 	.short	0x0034


	//----- nvinfo : EIATTR_PARAM_CBANK
	.align		4
        /*00c8*/ 	.byte	0x04, 0x0a
        /*00ca*/ 	.short	(.L_63 - .L_62)
	.align		4
.L_62:
        /*00cc*/ 	.word	index@(.nv.constant0._Z18conv2d_nchw_kernelPfS_S_iiiiiii)
        /*00d0*/ 	.short	0x0380
        /*00d2*/ 	.short	0x0034


	//----- nvinfo : EIATTR_SW_WAR
	.align		4
.L_63:
        /*00d4*/ 	.byte	0x04, 0x36
        /*00d6*/ 	.short	(.L_65 - .L_64)
.L_64:
        /*00d8*/ 	.word	0x00000008
.L_65:


//--------------------- .nv.callgraph             --------------------------
	.section	.nv.callgraph,"",@"SHT_CUDA_CALLGRAPH"
	.align	4
	.sectionentsize	8
	.align		4
        /*0000*/ 	.word	0x00000000
	.align		4
        /*0004*/ 	.word	0xffffffff
	.align		4
        /*0008*/ 	.word	0x00000000
	.align		4
        /*000c*/ 	.word	0xfffffffe
	.align		4
        /*0010*/ 	.word	0x00000000
	.align		4
        /*0014*/ 	.word	0xfffffffd
	.align		4
        /*0018*/ 	.word	0x00000000
	.align		4
        /*001c*/ 	.word	0xfffffffc


//--------------------- .text._Z18conv2d_nhwc_kernelPfS_S_iiiiii --------------------------
	.section	.text._Z18conv2d_nhwc_kernelPfS_S_iiiiii,"ax",@progbits
	.align	128
        .global         _Z18conv2d_nhwc_kernelPfS_S_iiiiii
        .type           _Z18conv2d_nhwc_kernelPfS_S_iiiiii,@function
        .size           _Z18conv2d_nhwc_kernelPfS_S_iiiiii,(.L_x_15 - _Z18conv2d_nhwc_kernelPfS_S_iiiiii)
        .other          _Z18conv2d_nhwc_kernelPfS_S_iiiiii,@"STO_CUDA_ENTRY STV_DEFAULT"
_Z18conv2d_nhwc_kernelPfS_S_iiiiii:
.text._Z18conv2d_nhwc_kernelPfS_S_iiiiii:
[----:B------:R-:W-:Y:S08]  /*0000*/  LDC R1, c[0x0][0x37c] ;  /* 0x0000df00ff017b82 */ /* 0x000ff00000000800 */
[----:B------:R-:W0:Y:S01]  /*0010*/  LDC.64 R8, c[0x0][0x3a8] ;  /* 0x0000ea00ff087b82 */ /* 0x000e220000000a00 */
[----:B------:R-:W1:Y:S01]  /*0020*/  S2R R7, SR_TID.X ;  /* 0x0000000000077919 */ /* 0x000e620000002100 */
[----:B------:R-:W0:Y:S06]  /*0030*/  LDCU.64 UR8, c[0x0][0x398] ;  /* 0x00007300ff0877ac */ /* 0x000e2c0008000a00 */
[----:B------:R-:W2:Y:S08]  /*0040*/  LDC.64 R2, c[0x0][0x3a0] ;  /* 0x0000e800ff027b82 */ /* 0x000eb00000000a00 */
[----:B------:R-:W1:Y:S08]  /*0050*/  S2UR UR4, SR_CTAID.X ;  /* 0x00000000000479c3 */ /* 0x000e700000002500 */
[----:B------:R-:W1:Y:S01]  /*0060*/  LDC R0, c[0x0][0x360] ;  /* 0x0000d800ff007b82 */ /* 0x000e620000000800 */
[----:B0-----:R-:W-:Y:S01]  /*0070*/  IADD3 R4, PT, PT, -R8, UR9, RZ ;  /* 0x0000000908047c10 */ /* 0x001fe2000fffe1ff */
[----:B--2---:R-:W-:Y:S01]  /*0080*/  IMAD R5, R3, UR8, RZ ;  /* 0x0000000803057c24 */ /* 0x004fe2000f8e02ff */
[----:B------:R-:W-:-:S03]  /*0090*/  IADD3 R2, PT, PT, R2, -R9, RZ ;  /* 0x8000000902027210 */ /* 0x000fc60007ffe0ff */
[----:B------:R-:W-:-:S04]  /*00a0*/  IMAD R5, R4, R5, R5 ;  /* 0x0000000504057224 */ /* 0x000fc800078e0205 */
[----:B------:R-:W-:Y:S02]  /*00b0*/  IMAD R5, R2, R5, R5 ;  /* 0x0000000502057224 */ /* 0x000fe400078e0205 */
[----:B-1----:R-:W-:-:S05]  /*00c0*/  IMAD R0, R0, UR4, R7 ;  /* 0x0000000400007c24 */ /* 0x002fca000f8e0207 */
[----:B------:R-:W-:-:S13]  /*00d0*/  ISETP.GE.AND P0, PT, R0, R5, PT ;  /* 0x000000050000720c */ /* 0x000fda0003f06270 */
[----:B------:R-:W-:Y:S05]  /*00e0*/  @P0 EXIT ;  /* 0x000000000000094d */ /* 0x000fea0003800000 */
[----:B------:R-:W-:Y:S01]  /*00f0*/  IABS R10, R3 ;  /* 0x00000003000a7213 */ /* 0x000fe20000000000 */
[----:B------:R-:W0:Y:S01]  /*0100*/  LDCU.64 UR6, c[0x0][0x358] ;  /* 0x00006b00ff0677ac */ /* 0x000e220008000a00 */
[----:B------:R-:W-:Y:S01]  /*0110*/  IADD3 R2, PT, PT, R2, 0x1, RZ ;  /* 0x0000000102027810 */ /* 0x000fe20007ffe0ff */
[----:B------:R-:W-:Y:S01]  /*0120*/  HFMA2 R16, -RZ, RZ, 0, 0 ;  /* 0x00000000ff107431 */ /* 0x000fe200000001ff */
[----:B------:R-:W1:Y:S01]  /*0130*/  I2F.RP R5, R10 ;  /* 0x0000000a00057306 */ /* 0x000e620000209400 */
[----:B------:R-:W-:Y:S02]  /*0140*/  IABS R12, R0 ;  /* 0x00000000000c7213 */ /* 0x000fe40000000000 */
[----:B------:R-:W-:-:S04]  /*0150*/  IABS R14, R2 ;  /* 0x00000002000e7213 */ /* 0x000fc80000000000 */
[----:B------:R-:W-:Y:S01]  /*0160*/  IADD3 R14, PT, PT, RZ, -R14, RZ ;  /* 0x8000000eff0e7210 */ /* 0x000fe20007ffe0ff */
[----:B-1----:R-:W1:Y:S02]  /*0170*/  MUFU.RCP R5, R5 ;  /* 0x0000000500057308 */ /* 0x002e640000001000 */
[----:B-1----:R-:W-:Y:S02]  /*0180*/  IADD3 R6, PT, PT, R5, 0xffffffe, RZ ;  /* 0x0ffffffe05067810 */ /* 0x002fe40007ffe0ff */
[----:B------:R-:W-:-:S04]  /*0190*/  IABS R5, R2 ;  /* 0x0000000200057213 */ /* 0x000fc80000000000 */
[----:B------:R1:W2:Y:S02]  /*01a0*/  F2I.FTZ.U32.TRUNC.NTZ R7, R6 ;  /* 0x0000000600077305 */ /* 0x0002a4000021f000 */
[----:B-1----:R-:W-:Y:S02]  /*01b0*/  HFMA2 R6, -RZ, RZ, 0, 0 ;  /* 0x00000000ff067431 */ /* 0x002fe400000001ff */
[----:B--2---:R-:W-:-:S04]  /*01c0*/  IMAD.MOV R11, RZ, RZ, -R7 ;  /* 0x000000ffff0b7224 */ /* 0x004fc800078e0a07 */
[----:B------:R-:W-:-:S04]  /*01d0*/  IMAD R11, R11, R10, RZ ;  /* 0x0000000a0b0b7224 */ /* 0x000fc800078e02ff */
[----:B------:R-:W-:Y:S02]  /*01e0*/  IMAD.HI.U32 R7, R7, R11, R6 ;  /* 0x0000000b07077227 */ /* 0x000fe400078e0006 */
[----:B------:R-:W1:Y:S04]  /*01f0*/  I2F.RP R11, R5 ;  /* 0x00000005000b7306 */ /* 0x000e680000209400 */
[----:B------:R-:W-:-:S04]  /*0200*/  IMAD.HI.U32 R6, R7, R12, RZ ;  /* 0x0000000c07067227 */ /* 0x000fc800078e00ff */
[----:B------:R-:W-:-:S04]  /*0210*/  IMAD.MOV R7, RZ, RZ, -R6 ;  /* 0x000000ffff077224 */ /* 0x000fc800078e0a06 */
[C---:B------:R-:W-:Y:S01]  /*0220*/  IMAD R7, R10.reuse, R7, R12 ;  /* 0x000000070a077224 */ /* 0x040fe200078e020c */
[----:B-1----:R-:W1:Y:S04]  /*0230*/  MUFU.RCP R11, R11 ;  /* 0x0000000b000b7308 */ /* 0x002e680000001000 */
[----:B------:R-:W-:-:S13]  /*0240*/  ISETP.GT.U32.AND P2, PT, R10, R7, PT ;  /* 0x000000070a00720c */ /* 0x000fda0003f44070 */
[-C--:B------:R-:W-:Y:S01]  /*0250*/  @!P2 IADD3 R7, PT, PT, R7, -R10.reuse, RZ ;  /* 0x8000000a0707a210 */ /* 0x080fe20007ffe0ff */
[----:B------:R-:W-:Y:S01]  /*0260*/  @!P2 VIADD R6, R6, 0x1 ;  /* 0x000000010606a836 */ /* 0x000fe20000000000 */
[----:B-1----:R-:W-:Y:S02]  /*0270*/  IADD3 R12, PT, PT, R11, 0xffffffe, RZ ;  /* 0x0ffffffe0b0c7810 */ /* 0x002fe40007ffe0ff */
[----:B------:R-:W-:Y:S02]  /*0280*/  ISETP.GE.U32.AND P0, PT, R7, R10, PT ;  /* 0x0000000a0700720c */ /* 0x000fe40003f06070 */
[----:B------:R-:W-:Y:S01]  /*0290*/  LOP3.LUT R10, R0, R3, RZ, 0x3c, !PT ;  /* 0x00000003000a7212 */ /* 0x000fe200078e3cff */
[----:B------:R-:W1:Y:S01]  /*02a0*/  F2I.FTZ.U32.TRUNC.NTZ R7, R12 ;  /* 0x0000000c00077305 */ /* 0x000e62000021f000 */
[----:B------:R-:W-:Y:S02]  /*02b0*/  ISETP.NE.AND P2, PT, R3, RZ, PT ;  /* 0x000000ff0300720c */ /* 0x000fe40003f45270 */
[----:B------:R-:W-:-:S07]  /*02c0*/  ISETP.GE.AND P1, PT, R10, RZ, PT ;  /* 0x000000ff0a00720c */ /* 0x000fce0003f26270 */
[----:B------:R-:W-:-:S04]  /*02d0*/  @P0 IADD3 R6, PT, PT, R6, 0x1, RZ ;  /* 0x0000000106060810 */ /* 0x000fc80007ffe0ff */
[----:B------:R-:W-:Y:S01]  /*02e0*/  MOV R13, R6 ;  /* 0x00000006000d7202 */ /* 0x000fe20000000f00 */
[----:B-1----:R-:W-:-:S03]  /*02f0*/  IMAD.MOV R6, RZ, RZ, -R7 ;  /* 0x000000ffff067224 */ /* 0x002fc600078e0a07 */
[----:B------:R-:W-:Y:S01]  /*0300*/  @!P1 IADD3 R13, PT, PT, -R13, RZ, RZ ;  /* 0x000000ff0d0d9210 */ /* 0x000fe20007ffe1ff */
[----:B------:R-:W-:Y:S01]  /*0310*/  IMAD R11, R6, R5, RZ ;  /* 0x00000005060b7224 */ /* 0x000fe200078e02ff */
[----:B------:R-:W-:Y:S01]  /*0320*/  @!P2 LOP3.LUT R13, RZ, R3, RZ, 0x33, !PT ;  /* 0x00000003ff0da212 */ /* 0x000fe200078e33ff */
[----:B------:R-:W-:-:S03]  /*0330*/  IMAD.MOV.U32 R6, RZ, RZ, RZ ;  /* 0x000000ffff067224 */ /* 0x000fc600078e00ff */
[----:B------:R-:W-:Y:S01]  /*0340*/  IABS R10, R13 ;  /* 0x0000000d000a7213 */ /* 0x000fe20000000000 */
[----:B------:R-:W-:-:S03]  /*0350*/  IMAD.HI.U32 R6, R7, R11, R6 ;  /* 0x0000000b07067227 */ /* 0x000fc600078e0006 */
[----:B------:R-:W-:Y:S02]  /*0360*/  MOV R7, R10 ;  /* 0x0000000a00077202 */ /* 0x000fe40000000f00 */
[----:B------:R-:W-:-:S03]  /*0370*/  MOV R10, R14 ;  /* 0x0000000e000a7202 */ /* 0x000fc60000000f00 */
[----:B------:R-:W-:-:S04]  /*0380*/  IMAD.HI.U32 R6, R6, R7, RZ ;  /* 0x0000000706067227 */ /* 0x000fc800078e00ff */
[----:B------:R-:W-:-:S05]  /*0390*/  IMAD R10, R6, R10, R7 ;  /* 0x0000000a060a7224 */ /* 0x000fca00078e0207 */
[----:B------:R-:W-:-:S13]  /*03a0*/  ISETP.GT.U32.AND P2, PT, R5, R10, PT ;  /* 0x0000000a0500720c */ /* 0x000fda0003f44070 */
[----:B------:R-:W-:Y:S01]  /*03b0*/  @!P2 IMAD.IADD R10, R10, 0x1, -R5 ;  /* 0x000000010a0aa824 */ /* 0x000fe200078e0a05 */
[----:B------:R-:W-:Y:S02]  /*03c0*/  @!P2 IADD3 R6, PT, PT, R6, 0x1, RZ ;  /* 0x000000010606a810 */ /* 0x000fe40007ffe0ff */
[----:B------:R-:W-:Y:S02]  /*03d0*/  ISETP.NE.AND P2, PT, R2, RZ, PT ;  /* 0x000000ff0200720c */ /* 0x000fe40003f45270 */
[----:B------:R-:W-:Y:S02]  /*03e0*/  ISETP.GE.U32.AND P0, PT, R10, R5, PT ;  /* 0x000000050a00720c */ /* 0x000fe40003f06070 */
[----:B------:R-:W-:-:S04]  /*03f0*/  LOP3.LUT R5, R13, R2, RZ, 0x3c, !PT ;  /* 0x000000020d057212 */ /* 0x000fc800078e3cff */
[----:B------:R-:W-:-:S07]  /*0400*/  ISETP.GE.AND P1, PT, R5, RZ, PT ;  /* 0x000000ff0500720c */ /* 0x000fce0003f26270 */
[----:B------:R-:W-:Y:S02]  /*0410*/  @P0 IADD3 R6, PT, PT, R6, 0x1, RZ ;  /* 0x0000000106060810 */ /* 0x000fe40007ffe0ff */
[----:B------:R-:W-:-:S03]  /*0420*/  ISETP.GE.AND P0, PT, R8, 0x1, PT ;  /* 0x000000010800780c */ /* 0x000fc60003f06270 */
[----:B------:R-:W-:Y:S01]  /*0430*/  IMAD.MOV.U32 R5, RZ, RZ, R6 ;  /* 0x000000ffff057224 */ /* 0x000fe200078e0006 */
[----:B------:R-:W-:-:S04]  /*0440*/  IADD3 R6, PT, PT, -R13, RZ, RZ ;  /* 0x000000ff0d067210 */ /* 0x000fc80007ffe1ff */
[----:B------:R-:W-:Y:S01]  /*0450*/  @!P1 IADD3 R5, PT, PT, -R5, RZ, RZ ;  /* 0x000000ff05059210 */ /* 0x000fe20007ffe1ff */
[----:B------:R-:W-:Y:S01]  /*0460*/  IMAD R3, R3, R6, R0 ;  /* 0x0000000603037224 */ /* 0x000fe200078e0200 */
[----:B------:R-:W-:-:S05]  /*0470*/  @!P2 LOP3.LUT R5, RZ, R2, RZ, 0x33, !PT ;  /* 0x00000002ff05a212 */ /* 0x000fca00078e33ff */
[----:B------:R-:W-:-:S04]  /*0480*/  IMAD.MOV R7, RZ, RZ, -R5 ;  /* 0x000000ffff077224 */ /* 0x000fc800078e0a05 */
[----:B------:R-:W-:Y:S01]  /*0490*/  IMAD R2, R2, R7, R13 ;  /* 0x0000000702027224 */ /* 0x000fe200078e020d */
[----:B0-----:R-:W-:Y:S06]  /*04a0*/  @!P0 BRA `(.L_x_0) ;  /* 0x0000000800688947 */ /* 0x001fec0003800000 */
[----:B------:R-:W-:Y:S02]  /*04b0*/  ISETP.GE.AND P0, PT, R9, 0x1, PT ;  /* 0x000000010900780c */ /* 0x000fe40003f06270 */
[----:B------:R-:W-:-:S11]  /*04c0*/  IADD3 R8, PT, PT, R4, 0x1, RZ ;  /* 0x0000000104087810 */ /* 0x000fd60007ffe0ff */
[----:B------:R-:W-:Y:S05]  /*04d0*/  @!P0 BRA `(.L_x_0) ;  /* 0x00000008005c8947 */ /* 0x000fea0003800000 */
[-C--:B------:R-:W-:Y:S01]  /*04e0*/  IABS R11, R8.reuse ;  /* 0x00000008000b7213 */ /* 0x080fe20000000000 */
[----:B------:R-:W-:Y:S01]  /*04f0*/  HFMA2 R16, -RZ, RZ, 0, 0 ;  /* 0x00000000ff107431 */ /* 0x000fe200000001ff */
[----:B------:R-:W-:Y:S01]  /*0500*/  IABS R12, R5 ;  /* 0x00000005000c7213 */ /* 0x000fe20000000000 */
[----:B------:R-:W-:Y:S01]  /*0510*/  UMOV UR4, URZ ;  /* 0x000000ff00047c82 */ /* 0x000fe20008000000 */
[----:B------:R-:W0:Y:S01]  /*0520*/  I2F.RP R4, R11 ;  /* 0x0000000b00047306 */ /* 0x000e220000209400 */
[----:B------:R-:W-:-:S07]  /*0530*/  IABS R14, R8 ;  /* 0x00000008000e7213 */ /* 0x000fce0000000000 */
[----:B0-----:R-:W0:Y:S02]  /*0540*/  MUFU.RCP R4, R4 ;  /* 0x0000000400047308 */ /* 0x001e240000001000 */
[----:B0-----:R-:W-:Y:S01]  /*0550*/  VIADD R6, R4, 0xffffffe ;  /* 0x0ffffffe04067836 */ /* 0x001fe20000000000 */
[----:B------:R-:W-:-:S05]  /*0560*/  IADD3 R4, PT, PT, RZ, -R14, RZ ;  /* 0x8000000eff047210 */ /* 0x000fca0007ffe0ff */
[----:B------:R0:W1:Y:S02]  /*0570*/  F2I.FTZ.U32.TRUNC.NTZ R7, R6 ;  /* 0x0000000600077305 */ /* 0x000064000021f000 */
[----:B0-----:R-:W-:Y:S01]  /*0580*/  IMAD.MOV.U32 R6, RZ, RZ, RZ ;  /* 0x000000ffff067224 */ /* 0x001fe200078e00ff */
[----:B-1----:R-:W-:-:S05]  /*0590*/  IADD3 R10, PT, PT, RZ, -R7, RZ ;  /* 0x80000007ff0a7210 */ /* 0x002fca0007ffe0ff */
[----:B------:R-:W-:Y:S01]  /*05a0*/  IMAD R13, R10, R11, RZ ;  /* 0x0000000b0a0d7224 */ /* 0x000fe200078e02ff */
[----:B------:R-:W-:-:S03]  /*05b0*/  MOV R10, R12 ;  /* 0x0000000c000a7202 */ /* 0x000fc60000000f00 */
[----:B------:R-:W-:-:S06]  /*05c0*/  IMAD.HI.U32 R7, R7, R13, R6 ;  /* 0x0000000d07077227 */ /* 0x000fcc00078e0006 */
[----:B------:R-:W-:-:S04]  /*05d0*/  IMAD.HI.U32 R7, R7, R10, RZ ;  /* 0x0000000a07077227 */ /* 0x000fc800078e00ff */
[----:B------:R-:W-:-:S05]  /*05e0*/  IMAD R4, R7, R4, R10 ;  /* 0x0000000407047224 */ /* 0x000fca00078e020a */
[----:B------:R-:W-:-:S13]  /*05f0*/  ISETP.GT.U32.AND P2, PT, R11, R4, PT ;  /* 0x000000040b00720c */ /* 0x000fda0003f44070 */
[-C--:B------:R-:W-:Y:S01]  /*0600*/  @!P2 IADD3 R4, PT, PT, R4, -R11.reuse, RZ ;  /* 0x8000000b0404a210 */ /* 0x080fe20007ffe0ff */
[----:B------:R-:W-:Y:S01]  /*0610*/  @!P2 VIADD R7, R7, 0x1 ;  /* 0x000000010707a836 */ /* 0x000fe20000000000 */
[----:B------:R-:W-:Y:S02]  /*0620*/  ISETP.NE.AND P2, PT, R8, RZ, PT ;  /* 0x000000ff0800720c */ /* 0x000fe40003f45270 */
[----:B------:R-:W-:Y:S02]  /*0630*/  ISETP.GE.U32.AND P0, PT, R4, R11, PT ;  /* 0x0000000b0400720c */ /* 0x000fe40003f06070 */
[----:B------:R-:W-:-:S04]  /*0640*/  LOP3.LUT R4, R5, R8, RZ, 0x3c, !PT ;  /* 0x0000000805047212 */ /* 0x000fc800078e3cff */
[----:B------:R-:W-:Y:S02]  /*0650*/  ISETP.GE.AND P1, PT, R4, RZ, PT ;  /* 0x000000ff0400720c */ /* 0x000fe40003f26270 */
[----:B------:R-:W-:-:S05]  /*0660*/  LOP3.LUT R4, R9, 0x7ffffff8, RZ, 0xc0, !PT ;  /* 0x7ffffff809047812 */ /* 0x000fca00078ec0ff */
[----:B------:R-:W-:-:S06]  /*0670*/  @P0 IADD3 R7, PT, PT, R7, 0x1, RZ ;  /* 0x0000000107070810 */ /* 0x000fcc0007ffe0ff */
[----:B------:R-:W-:Y:S02]  /*0680*/  @!P1 IADD3 R7, PT, PT, -R7, RZ, RZ ;  /* 0x000000ff07079210 */ /* 0x000fe40007ffe1ff */
[----:B------:R-:W-:-:S05]  /*0690*/  @!P2 LOP3.LUT R7, RZ, R8, RZ, 0x33, !PT ;  /* 0x00000008ff07a212 */ /* 0x000fca00078e33ff */
[----:B------:R-:W-:-:S04]  /*06a0*/  IMAD.MOV R6, RZ, RZ, -R7 ;  /* 0x000000ffff067224 */ /* 0x000fc800078e0a07 */
[----:B------:R-:W-:Y:S01]  /*06b0*/  IMAD R6, R8, R6, R5 ;  /* 0x0000000608067224 */ /* 0x000fe200078e0205 */
[----:B------:R-:W-:-:S03]  /*06c0*/  LOP3.LUT R5, R9, 0x7, RZ, 0xc0, !PT ;  /* 0x0000000709057812 */ /* 0x000fc600078ec0ff */
[----:B------:R-:W-:Y:S01]  /*06d0*/  IMAD R6, R7, UR9, R6 ;  /* 0x0000000907067c24 */ /* 0x000fe2000f8e0206 */
[----:B------:R-:W-:-:S07]  /*06e0*/  IADD3 R7, PT, PT, -R4, RZ, RZ ;  /* 0x000000ff04077210 */ /* 0x000fce0007ffe1ff */
.L_x_5:
[----:B------:R-:W0:Y:S01]  /*06f0*/  LDC.64 R8, c[0x0][0x3a8] ;  /* 0x0000ea00ff087b82 */ /* 0x000e220000000a00 */
[----:B------:R-:W1:Y:S01]  /*0700*/  LDCU UR5, c[0x0][0x3a0] ;  /* 0x00007400ff0577ac */ /* 0x000e620008000800 */
[----:B------:R-:W-:Y:S01]  /*0710*/  VIADD R11, R6, UR4 ;  /* 0x00000004060b7c36 */ /* 0x000fe20008000000 */
[----:B------:R-:W-:-:S03]  /*0720*/  MOV R17, RZ ;  /* 0x000000ff00117202 */ /* 0x000fc60000000f00 */
[----:B-1----:R-:W-:Y:S01]  /*0730*/  IMAD R10, R11, UR5, R2 ;  /* 0x000000050b0a7c24 */ /* 0x002fe2000f8e0202 */
[----:B0-----:R-:W-:Y:S01]  /*0740*/  ISETP.GE.U32.AND P1, PT, R9, 0x8, PT ;  /* 0x000000080900780c */ /* 0x001fe20003f26070 */
[----:B------:R-:W-:Y:S01]  /*0750*/  IMAD R12, R3, R8, UR4 ;  /* 0x00000004030c7e24 */ /* 0x000fe2000f8e0208 */
[----:B------:R-:W-:-:S03]  /*0760*/  UIADD3 UR4, UPT, UPT, UR4, 0x1, URZ ;  /* 0x0000000104047890 */ /* 0x000fc6000fffe0ff */
[----:B------:R-:W-:-:S03]  /*0770*/  IMAD R11, R12, R9, RZ ;  /* 0x000000090c0b7224 */ /* 0x000fc600078e02ff */
[----:B------:R-:W-:-:S05]  /*0780*/  ISETP.NE.AND P0, PT, R8, UR4, PT ;  /* 0x0000000408007c0c */ /* 0x000fca000bf05270 */
[----:B------:R-:W-:Y:S08]  /*0790*/  @!P1 BRA `(.L_x_1) ;  /* 0x0000000000b49947 */ /* 0x000ff00003800000 */
[----:B------:R-:W0:Y:S01]  /*07a0*/  LDC R19, c[0x0][0x3a4] ;  /* 0x0000e900ff137b82 */ /* 0x000e220000000800 */
[----:B------:R-:W-:Y:S01]  /*07b0*/  MOV R18, R11 ;  /* 0x0000000b00127202 */ /* 0x000fe20000000f00 */
[----:B------:R-:W-:Y:S02]  /*07c0*/  IMAD.MOV.U32 R26, RZ, RZ, R7 ;  /* 0x000000ffff1a7224 */ /* 0x000fe400078e0007 */
[----:B0-----:R-:W-:-:S07]  /*07d0*/  IMAD R8, R10, R19, R3 ;  /* 0x000000130a087224 */ /* 0x001fce00078e0203 */
.L_x_2:
[----:B------:R-:W0:Y:S08]  /*07e0*/  LDC.64 R20, c[0x0][0x380] ;  /* 0x0000e000ff147b82 */ /* 0x000e300000000a00 */
[----:B------:R-:W1:Y:S01]  /*07f0*/  LDC.64 R12, c[0x0][0x390] ;  /* 0x0000e400ff0c7b82 */ /* 0x000e620000000a00 */
[----:B0-----:R-:W-:-:S05]  /*0800*/  IMAD.WIDE R20, R8, 0x4, R20 ;  /* 0x0000000408147825 */ /* 0x001fca00078e0214 */
[----:B------:R0:W2:Y:S01]  /*0810*/  LDG.E R17, desc[UR6][R20.64] ;  /* 0x0000000614117981 */ /* 0x0000a2000c1e1900 */
[----:B-1----:R-:W-:-:S05]  /*0820*/  IMAD.WIDE R12, R18, 0x4, R12 ;  /* 0x00000004120c7825 */ /* 0x002fca00078e020c */
[----:B------:R-:W2:Y:S01]  /*0830*/  LDG.E R29, desc[UR6][R12.64] ;  /* 0x000000060c1d7981 */ /* 0x000ea2000c1e1900 */
[----:B0-----:R-:W-:-:S03]  /*0840*/  IMAD.WIDE R20, R19, 0x4, R20 ;  /* 0x0000000413147825 */ /* 0x001fc600078e0214 */
[----:B------:R-:W3:Y:S04]  /*0850*/  LDG.E R24, desc[UR6][R12.64+0x4] ;  /* 0x000004060c187981 */ /* 0x000ee8000c1e1900 */
[----:B------:R-:W3:Y:S01]  /*0860*/  LDG.E R25, desc[UR6][R20.64] ;  /* 0x0000000614197981 */ /* 0x000ee2000c1e1900 */
[----:B------:R-:W-:-:S03]  /*0870*/  IMAD.WIDE R22, R19, 0x4, R20 ;  /* 0x0000000413167825 */ /* 0x000fc600078e0214 */
[----:B------:R-:W4:Y:S04]  /*0880*/  LDG.E R27, desc[UR6][R12.64+0x8] ;  /* 0x000008060c1b7981 */ /* 0x000f28000c1e1900 */
[----:B------:R2:W4:Y:S01]  /*0890*/  LDG.E R28, desc[UR6][R22.64] ;  /* 0x00000006161c7981 */ /* 0x000522000c1e1900 */
[----:B------:R-:W-:-:S04]  /*08a0*/  IMAD.WIDE R14, R19, 0x4, R22 ;  /* 0x00000004130e7825 */ /* 0x000fc800078e0216 */
[----:B--2---:R-:W-:Y:S01]  /*08b0*/  FFMA R22, R17, R29, R16 ;  /* 0x0000001d11167223 */ /* 0x004fe20000000010 */
[----:B------:R-:W-:Y:S01]  /*08c0*/  IMAD.WIDE R16, R19, 0x4, R14 ;  /* 0x0000000413107825 */ /* 0x000fe200078e020e */
[----:B------:R3:W2:Y:S03]  /*08d0*/  LDG.E R29, desc[UR6][R14.64] ;  /* 0x000000060e1d7981 */ /* 0x0006a6000c1e1900 */
[----:B---3--:R-:W-:Y:S01]  /*08e0*/  FFMA R15, R25, R24, R22 ;  /* 0x00000018190f7223 */ /* 0x008fe20000000016 */
[----:B------:R-:W-:Y:S01]  /*08f0*/  IMAD.WIDE R24, R19, 0x4, R16 ;  /* 0x0000000413187825 */ /* 0x000fe200078e0210 */
[----:B------:R-:W3:Y:S03]  /*0900*/  LDG.E R22, desc[UR6][R16.64] ;  /* 0x0000000610167981 */ /* 0x000ee6000c1e1900 */
[----:B----4-:R-:W-:-:S02]  /*0910*/  FFMA R28, R28, R27, R15 ;  /* 0x0000001b1c1c7223 */ /* 0x010fc4000000000f */
[----:B------:R-:W3:Y:S01]  /*0920*/  LDG.E R27, desc[UR6][R12.64+0x10] ;  /* 0x000010060c1b7981 */ /* 0x000ee2000c1e1900 */
[----:B------:R-:W-:-:S03]  /*0930*/  IMAD.WIDE R20, R19, 0x4, R24 ;  /* 0x0000000413147825 */ /* 0x000fc600078e0218 */
[----:B------:R-:W4:Y:S04]  /*0940*/  LDG.E R23, desc[UR6][R24.64] ;  /* 0x0000000618177981 */ /* 0x000f28000c1e1900 */
[----:B------:R-:W2:Y:S01]  /*0950*/  LDG.E R16, desc[UR6][R12.64+0xc] ;  /* 0x00000c060c107981 */ /* 0x000ea2000c1e1900 */
[----:B------:R-:W-:-:S03]  /*0960*/  IMAD.WIDE R14, R19, 0x4, R20 ;  /* 0x00000004130e7825 */ /* 0x000fc600078e0214 */
[----:B------:R-:W5:Y:S04]  /*0970*/  LDG.E R17, desc[UR6][R12.64+0x18] ;  /* 0x000018060c117981 */ /* 0x000f68000c1e1900 */
[----:B------:R-:W4:Y:S04]  /*0980*/  LDG.E R24, desc[UR6][R12.64+0x14] ;  /* 0x000014060c187981 */ /* 0x000f28000c1e1900 */
[----:B------:R-:W5:Y:S04]  /*0990*/  LDG.E R25, desc[UR6][R12.64+0x1c] ;  /* 0x00001c060c197981 */ /* 0x000f68000c1e1900 */
[----:B------:R-:W5:Y:S04]  /*09a0*/  LDG.E R15, desc[UR6][R14.64] ;  /* 0x000000060e0f7981 */ /* 0x000f68000c1e1900 */
[----:B------:R-:W5:Y:S01]  /*09b0*/  LDG.E R12, desc[UR6][R20.64] ;  /* 0x00000006140c7981 */ /* 0x000f62000c1e1900 */
[----:B------:R-:W-:-:S04]  /*09c0*/  IADD3 R26, PT, PT, R26, 0x8, RZ ;  /* 0x000000081a1a7810 */ /* 0x000fc80007ffe0ff */
[----:B------:R-:W-:Y:S01]  /*09d0*/  ISETP.NE.AND P1, PT, R26, RZ, PT ;  /* 0x000000ff1a00720c */ /* 0x000fe20003f25270 */
[----:B------:R-:W-:Y:S01]  /*09e0*/  IMAD R8, R19, 0x8, R8 ;  /* 0x0000000813087824 */ /* 0x000fe200078e0208 */
[----:B------:R-:W-:Y:S01]  /*09f0*/  IADD3 R18, PT, PT, R18, 0x8, RZ ;  /* 0x0000000812127810 */ /* 0x000fe20007ffe0ff */
[----:B--2---:R-:W-:-:S04]  /*0a00*/  FFMA R29, R29, R16, R28 ;  /* 0x000000101d1d7223 */ /* 0x004fc8000000001c */
[----:B---3--:R-:W-:-:S04]  /*0a10*/  FFMA R22, R22, R27, R29 ;  /* 0x0000001b16167223 */ /* 0x008fc8000000001d */
[----:B----4-:R-:W-:-:S04]  /*0a20*/  FFMA R23, R23, R24, R22 ;  /* 0x0000001817177223 */ /* 0x010fc80000000016 */
[----:B-----5:R-:W-:-:S04]  /*0a30*/  FFMA R16, R12, R17, R23 ;  /* 0x000000110c107223 */ /* 0x020fc80000000017 */
[----:B------:R-:W-:Y:S01]  /*0a40*/  FFMA R16, R15, R25, R16 ;  /* 0x000000190f107223 */ /* 0x000fe20000000010 */
[----:B------:R-:W-:Y:S06]  /*0a50*/  @P1 BRA `(.L_x_2) ;  /* 0xfffffffc00601947 */ /* 0x000fec000383ffff */
[----:B------:R-:W-:-:S07]  /*0a60*/  MOV R17, R4 ;  /* 0x0000000400117202 */ /* 0x000fce0000000f00 */
.L_x_1:
[----:B------:R-:W-:-:S13]  /*0a70*/  ISETP.NE.AND P1, PT, R5, RZ, PT ;  /* 0x000000ff0500720c */ /* 0x000fda0003f25270 */
[----:B------:R-:W-:Y:S05]  /*0a80*/  @!P1 BRA `(.L_x_3) ;  /* 0x0000000000ec9947 */ /* 0x000fea0003800000 */
[----:B------:R-:W-:-:S04]  /*0a90*/  IADD3 R8, PT, PT, R5, -0x1, RZ ;  /* 0xffffffff05087810 */ /* 0x000fc80007ffe0ff */
[----:B------:R-:W-:Y:S02]  /*0aa0*/  ISETP.GE.U32.AND P1, PT, R8, 0x3, PT ;  /* 0x000000030800780c */ /* 0x000fe40003f26070 */
[----:B------:R-:W-:-:S11]  /*0ab0*/  LOP3.LUT P2, R8, R9, 0x3, RZ, 0xc0, !PT ;  /* 0x0000000309087812 */ /* 0x000fd6000784c0ff */
[----:B------:R-:W-:Y:S05]  /*0ac0*/  @!P1 BRA `(.L_x_4) ;  /* 0x0000000000609947 */ /* 0x000fea0003800000 */
[----:B------:R-:W0:Y:S01]  /*0ad0*/  LDC R15, c[0x0][0x3a4] ;  /* 0x0000e900ff0f7b82 */ /* 0x000e220000000800 */
[----:B------:R-:W-:Y:S01]  /*0ae0*/  IMAD.IADD R12, R10, 0x1, R17 ;  /* 0x000000010a0c7824 */ /* 0x000fe200078e0211 */
[----:B------:R-:W-:-:S06]  /*0af0*/  IADD3 R21, PT, PT, R11, R17, RZ ;  /* 0x000000110b157210 */ /* 0x000fcc0007ffe0ff */
[----:B------:R-:W1:Y:S08]  /*0b00*/  LDC.64 R22, c[0x0][0x380] ;  /* 0x0000e000ff167b82 */ /* 0x000e700000000a00 */
[----:B------:R-:W2:Y:S01]  /*0b10*/  LDC.64 R18, c[0x0][0x390] ;  /* 0x0000e400ff127b82 */ /* 0x000ea20000000a00 */
[----:B0-----:R-:W-:-:S04]  /*0b20*/  IMAD R13, R12, R15, R3 ;  /* 0x0000000f0c0d7224 */ /* 0x001fc800078e0203 */
[----:B-1----:R-:W-:-:S04]  /*0b30*/  IMAD.WIDE R22, R13, 0x4, R22 ;  /* 0x000000040d167825 */ /* 0x002fc800078e0216 */
[----:B--2---:R-:W-:-:S04]  /*0b40*/  IMAD.WIDE R18, R21, 0x4, R18 ;  /* 0x0000000415127825 */ /* 0x004fc800078e0212 */
[C---:B------:R-:W-:Y:S01]  /*0b50*/  IMAD.WIDE R20, R15.reuse, 0x4, R22 ;  /* 0x000000040f147825 */ /* 0x040fe200078e0216 */
[----:B------:R-:W2:Y:S04]  /*0b60*/  LDG.E R25, desc[UR6][R18.64] ;  /* 0x0000000612197981 */ /* 0x000ea8000c1e1900 */
[----:B------:R-:W2:Y:S01]  /*0b70*/  LDG.E R23, desc[UR6][R22.64] ;  /* 0x0000000616177981 */ /* 0x000ea2000c1e1900 */
[----:B------:R-:W-:-:S03]  /*0b80*/  IMAD.WIDE R12, R15, 0x4, R20 ;  /* 0x000000040f0c7825 */ /* 0x000fc600078e0214 */
[----:B------:R-:W3:Y:S04]  /*0b90*/  LDG.E R20, desc[UR6][R20.64] ;  /* 0x0000000614147981 */ /* 0x000ee8000c1e1900 */
[----:B------:R-:W3:Y:S01]  /*0ba0*/  LDG.E R24, desc[UR6][R18.64+0x4] ;  /* 0x0000040612187981 */ /* 0x000ee2000c1e1900 */
[----:B------:R-:W-:-:S03]  /*0bb0*/  IMAD.WIDE R14, R15, 0x4, R12 ;  /* 0x000000040f0e7825 */ /* 0x000fc600078e020c */
[----:B------:R-:W4:Y:S04]  /*0bc0*/  LDG.E R13, desc[UR6][R12.64] ;  /* 0x000000060c0d7981 */ /* 0x000f28000c1e1900 */
[----:B------:R-:W4:Y:S04]  /*0bd0*/  LDG.E R26, desc[UR6][R18.64+0x8] ;  /* 0x00000806121a7981 */ /* 0x000f28000c1e1900 */
[----:B------:R-:W5:Y:S04]  /*0be0*/  LDG.E R15, desc[UR6][R14.64] ;  /* 0x000000060e0f7981 */ /* 0x000f68000c1e1900 */
[----:B------:R-:W5:Y:S01]  /*0bf0*/  LDG.E R27, desc[UR6][R18.64+0xc] ;  /* 0x00000c06121b7981 */ /* 0x000f62000c1e1900 */
[----:B------:R-:W-:Y:S01]  /*0c00*/  IADD3 R17, PT, PT, R17, 0x4, RZ ;  /* 0x0000000411117810 */ /* 0x000fe20007ffe0ff */
[----:B--2---:R-:W-:-:S04]  /*0c10*/  FFMA R25, R23, R25, R16 ;  /* 0x0000001917197223 */ /* 0x004fc80000000010 */
[----:B---3--:R-:W-:-:S04]  /*0c20*/  FFMA R24, R20, R24, R25 ;  /* 0x0000001814187223 */ /* 0x008fc80000000019 */
[----:B----4-:R-:W-:-:S04]  /*0c30*/  FFMA R24, R13, R26, R24 ;  /* 0x0000001a0d187223 */ /* 0x010fc80000000018 */
[----:B-----5:R-:W-:-:S07]  /*0c40*/  FFMA R16, R15, R27, R24 ;  /* 0x0000001b0f107223 */ /* 0x020fce0000000018 */
.L_x_4:
[----:B------:R-:W-:Y:S05]  /*0c50*/  @!P2 BRA `(.L_x_3) ;  /* 0x000000000078a947 */ /* 0x000fea0003800000 */
[----:B------:R-:W-:Y:S02]  /*0c60*/  ISETP.NE.AND P1, PT, R8, 0x1, PT ;  /* 0x000000010800780c */ /* 0x000fe40003f25270 */
[----:B------:R-:W-:-:S04]  /*0c70*/  LOP3.LUT R9, R9, 0x1, RZ, 0xc0, !PT ;  /* 0x0000000109097812 */ /* 0x000fc800078ec0ff */
[----:B------:R-:W-:-:S07]  /*0c80*/  ISETP.NE.U32.AND P2, PT, R9, 0x1, PT ;  /* 0x000000010900780c */ /* 0x000fce0003f45070 */
[----:B------:R-:W0:Y:S01]  /*0c90*/  @P1 LDC R21, c[0x0][0x3a4] ;  /* 0x0000e900ff151b82 */ /* 0x000e220000000800 */
[----:B------:R-:W-:Y:S01]  /*0ca0*/  @P1 IADD3 R20, PT, PT, R10, R17, RZ ;  /* 0x000000110a141210 */ /* 0x000fe20007ffe0ff */
[----:B------:R-:W-:Y:S01]  /*0cb0*/  @P1 IMAD.IADD R25, R11, 0x1, R17 ;  /* 0x000000010b191824 */ /* 0x000fe200078e0211 */
[----:B------:R-:W-:-:S04]  /*0cc0*/  @P1 IADD3 R17, PT, PT, R17, 0x2, RZ ;  /* 0x0000000211111810 */ /* 0x000fc80007ffe0ff */
[-C--:B------:R-:W-:Y:S01]  /*0cd0*/  @!P2 IADD3 R10, PT, PT, R10, R17.reuse, RZ ;  /* 0x000000110a0aa210 */ /* 0x080fe20007ffe0ff */
[----:B------:R-:W1:Y:S01]  /*0ce0*/  @P1 LDC.64 R18, c[0x0][0x380] ;  /* 0x0000e000ff121b82 */ /* 0x000e620000000a00 */
[----:B------:R-:W-:-:S07]  /*0cf0*/  @!P2 IADD3 R17, PT, PT, R11, R17, RZ ;  /* 0x000000110b11a210 */ /* 0x000fce0007ffe0ff */
[----:B------:R-:W2:Y:S08]  /*0d00*/  @P1 LDC.64 R8, c[0x0][0x390] ;  /* 0x0000e400ff081b82 */ /* 0x000eb00000000a00 */
[----:B------:R-:W3:Y:S01]  /*0d10*/  @!P2 LDC R22, c[0x0][0x3a4] ;  /* 0x0000e900ff16ab82 */ /* 0x000ee20000000800 */
[----:B0-----:R-:W-:-:S07]  /*0d20*/  @P1 IMAD R23, R20, R21, R3 ;  /* 0x0000001514171224 */ /* 0x001fce00078e0203 */
[----:B------:R-:W0:Y:S01]  /*0d30*/  @!P2 LDC.64 R12, c[0x0][0x380] ;  /* 0x0000e000ff0cab82 */ /* 0x000e220000000a00 */
[----:B-1----:R-:W-:-:S04]  /*0d40*/  @P1 IMAD.WIDE R18, R23, 0x4, R18 ;  /* 0x0000000417121825 */ /* 0x002fc800078e0212 */
[----:B------:R-:W-:-:S03]  /*0d50*/  @P1 IMAD.WIDE R20, R21, 0x4, R18 ;  /* 0x0000000415141825 */ /* 0x000fc600078e0212 */
[----:B------:R-:W1:Y:S01]  /*0d60*/  @!P2 LDC.64 R14, c[0x0][0x390] ;  /* 0x0000e400ff0eab82 */ /* 0x000e620000000a00 */
[----:B------:R-:W4:Y:S01]  /*0d70*/  @P1 LDG.E R19, desc[UR6][R18.64] ;  /* 0x0000000612131981 */ /* 0x000f22000c1e1900 */
[----:B--2---:R-:W-:-:S03]  /*0d80*/  @P1 IMAD.WIDE R8, R25, 0x4, R8 ;  /* 0x0000000419081825 */ /* 0x004fc600078e0208 */
[----:B------:R-:W2:Y:S01]  /*0d90*/  @P1 LDG.E R21, desc[UR6][R20.64] ;  /* 0x0000000614151981 */ /* 0x000ea2000c1e1900 */
[----:B---3--:R-:W-:-:S03]  /*0da0*/  @!P2 IMAD R11, R10, R22, R3 ;  /* 0x000000160a0ba224 */ /* 0x008fc600078e0203 */
[----:B------:R-:W4:Y:S01]  /*0db0*/  @P1 LDG.E R10, desc[UR6][R8.64] ;  /* 0x00000006080a1981 */ /* 0x000f22000c1e1900 */
[----:B0-----:R-:W-:-:S03]  /*0dc0*/  @!P2 IMAD.WIDE R12, R11, 0x4, R12 ;  /* 0x000000040b0ca825 */ /* 0x001fc600078e020c */
[----:B------:R-:W2:Y:S04]  /*0dd0*/  @P1 LDG.E R11, desc[UR6][R8.64+0x4] ;  /* 0x00000406080b1981 */ /* 0x000ea8000c1e1900 */
[----:B------:R-:W3:Y:S01]  /*0de0*/  @!P2 LDG.E R13, desc[UR6][R12.64] ;  /* 0x000000060c0da981 */ /* 0x000ee2000c1e1900 */
[----:B-1----:R-:W-:-:S06]  /*0df0*/  @!P2 IMAD.WIDE R14, R17, 0x4, R14 ;  /* 0x00000004110ea825 */ /* 0x002fcc00078e020e */
[----:B------:R-:W3:Y:S01]  /*0e00*/  @!P2 LDG.E R14, desc[UR6][R14.64] ;  /* 0x000000060e0ea981 */ /* 0x000ee2000c1e1900 */
[----:B----4-:R-:W-:-:S04]  /*0e10*/  @P1 FFMA R10, R19, R10, R16 ;  /* 0x0000000a130a1223 */ /* 0x010fc80000000010 */
[----:B--2---:R-:W-:-:S04]  /*0e20*/  @P1 FFMA R16, R21, R11, R10 ;  /* 0x0000000b15101223 */ /* 0x004fc8000000000a */
[----:B---3--:R-:W-:-:S07]  /*0e30*/  @!P2 FFMA R16, R13, R14, R16 ;  /* 0x0000000e0d10a223 */ /* 0x008fce0000000010 */
.L_x_3:
[----:B------:R-:W-:Y:S05]  /*0e40*/  @P0 BRA `(.L_x_5) ;  /* 0xfffffff800280947 */ /* 0x000fea000383ffff */
.L_x_0:
[----:B------:R-:W0:Y:S02]  /*0e50*/  LDC.64 R2, c[0x0][0x388] ;  /* 0x0000e200ff027b82 */ /* 0x000e240000000a00 */
[----:B0-----:R-:W-:-:S05]  /*0e60*/  IMAD.WIDE R2, R0, 0x4, R2 ;  /* 0x0000000400027825 */ /* 0x001fca00078e0202 */
[----:B------:R-:W-:Y:S01]  /*0e70*/  STG.E desc[UR6][R2.64], R16 ;  /* 0x0000001002007986 */ /* 0x000fe2000c101906 */
[----:B------:R-:W-:Y:S05]  /*0e80*/  EXIT ;  /* 0x000000000000794d */ /* 0x000fea0003800000 */
.L_x_6:
[----:B------:R-:W-:-:S00]  /*0e90*/  BRA `(.L_x_6) ;  /* 0xfffffffc00fc7947 */ /* 0x000fc0000383ffff */
[----:B------:R-:W-:-:S00]  /*0ea0*/  NOP ;  /* 0x0000000000007918 */ /* 0x000fc00000000000 */
        /* <DEDUP_REMOVED lines=13> */
.L_x_15:


//--------------------- .text._Z18conv2d_nchw_kernelPfS_S_iiiiiii --------------------------
	.section	.text._Z18conv2d_nchw_kernelPfS_S_iiiiiii,"ax",@progbits
	.align	128
        .global         _Z18conv2d_nchw_kernelPfS_S_iiiiiii
        .type           _Z18conv2d_nchw_kernelPfS_S_iiiiiii,@function
        .size           _Z18conv2d_nchw_kernelPfS_S_iiiiiii,(.L_x_16 - _Z18conv2d_nchw_kernelPfS_S_iiiiiii)
        .other          _Z18conv2d_nchw_kernelPfS_S_iiiiiii,@"STO_CUDA_ENTRY STV_DEFAULT"
_Z18conv2d_nchw_kernelPfS_S_iiiiiii:
.text._Z18conv2d_nchw_kernelPfS_S_iiiiiii:
[----:B------:R-:W-:Y:S08]  /*0000*/  LDC R1, c[0x0][0x37c] ;  /* 0x0000df00ff017b82 */ /* 0x000ff00000000800 */
[----:B------:R-:W0:Y:S01]  /*0010*/  LDC R13, c[0x0][0x3ac] ;  /* 0x0000eb00ff0d7b82 */ /* 0x000e220000000800 */
[----:B------:R-:W1:Y:S01]  /*0020*/  S2R R5, SR_TID.X ;  /* 0x0000000000057919 */ /* 0x000e620000002100 */
[----:B------:R-:W0:Y:S06]  /*0030*/  LDCU.64 UR8, c[0x0][0x3a0] ;  /* 0x00007400ff0877ac */ /* 0x000e2c0008000a00 */
[----:B------:R-:W2:Y:S08]  /*0040*/  LDC.64 R6, c[0x0][0x398] ;  /* 0x0000e600ff067b82 */ /* 0x000eb00000000a00 */
[----:B------:R-:W3:Y:S08]  /*0050*/  LDC R9, c[0x0][0x3b0] ;  /* 0x0000ec00ff097b82 */ /* 0x000ef00000000800 */
[----:B------:R-:W1:Y:S01]  /*0060*/  S2UR UR4, SR_CTAID.X ;  /* 0x00000000000479c3 */ /* 0x000e620000002500 */
[----:B0-----:R-:W-:-:S07]  /*0070*/  IADD3 R8, PT, PT, -R13, UR8, RZ ;  /* 0x000000080d087c10 */ /* 0x001fce000fffe1ff */
[----:B------:R-:W1:Y:S01]  /*0080*/  LDC R0, c[0x0][0x360] ;  /* 0x0000d800ff007b82 */ /* 0x000e620000000800 */
[----:B--2---:R-:W-:-:S04]  /*0090*/  IMAD R3, R7, R6, RZ ;  /* 0x0000000607037224 */ /* 0x004fc800078e02ff */
[----:B------:R-:W-:Y:S01]  /*00a0*/  IMAD R2, R8, R3, R3 ;  /* 0x0000000308027224 */ /* 0x000fe200078e0203 */
[----:B---3--:R-:W-:-:S05]  /*00b0*/  IADD3 R11, PT, PT, -R9, UR9, RZ ;  /* 0x00000009090b7c10 */ /* 0x008fca000fffe1ff */
[----:B------:R-:W-:Y:S02]  /*00c0*/  IMAD R3, R11, R2, R2 ;  /* 0x000000020b037224 */ /* 0x000fe400078e0202 */
[----:B-1----:R-:W-:-:S05]  /*00d0*/  IMAD R0, R0, UR4, R5 ;  /* 0x0000000400007c24 */ /* 0x002fca000f8e0205 */
[----:B------:R-:W-:-:S13]  /*00e0*/  ISETP.GE.AND P0, PT, R0, R3, PT ;  /* 0x000000030000720c */ /* 0x000fda0003f06270 */
[----:B------:R-:W-:Y:S05]  /*00f0*/  @P0 EXIT ;  /* 0x000000000000094d */ /* 0x000fea0003800000 */
[----:B------:R-:W-:Y:S01]  /*0100*/  IADD3 R11, PT, PT, R11, 0x1, RZ ;  /* 0x000000010b0b7810 */ /* 0x000fe20007ffe0ff */
[----:B------:R-:W-:Y:S01]  /*0110*/  VIADD R8, R8, 0x1 ;  /* 0x0000000108087836 */ /* 0x000fe20000000000 */
[----:B------:R-:W0:Y:S02]  /*0120*/  LDCU.64 UR6, c[0x0][0x358] ;  /* 0x00006b00ff0677ac */ /* 0x000e240008000a00 */
[-C--:B------:R-:W-:Y:S02]  /*0130*/  IABS R2, R11.reuse ;  /* 0x0000000b00027213 */ /* 0x080fe40000000000 */
[----:B------:R-:W-:Y:S02]  /*0140*/  IABS R10, R8 ;  /* 0x00000008000a7213 */ /* 0x000fe40000000000 */
[----:B------:R-:W1:Y:S01]  /*0150*/  I2F.RP R3, R2 ;  /* 0x0000000200037306 */ /* 0x000e620000209400 */
[----:B------:R-:W-:-:S05]  /*0160*/  IABS R6, R11 ;  /* 0x0000000b00067213 */ /* 0x000fca0000000000 */
[----:B------:R-:W-:Y:S02]  /*0170*/  IMAD.MOV R6, RZ, RZ, -R6 ;  /* 0x000000ffff067224 */ /* 0x000fe400078e0a06 */
[----:B------:R-:W2:Y:S08]  /*0180*/  I2F.RP R12, R10 ;  /* 0x0000000a000c7306 */ /* 0x000eb00000209400 */
[----:B-1----:R-:W1:Y:S08]  /*0190*/  MUFU.RCP R3, R3 ;  /* 0x0000000300037308 */ /* 0x002e700000001000 */
[----:B--2---:R-:W-:Y:S01]  /*01a0*/  MUFU.RCP R12, R12 ;  /* 0x0000000c000c7308 */ /* 0x004fe20000001000 */
[----:B-1----:R-:W-:Y:S01]  /*01b0*/  VIADD R4, R3, 0xffffffe ;  /* 0x0ffffffe03047836 */ /* 0x002fe20000000000 */
[----:B------:R-:W-:-:S06]  /*01c0*/  IABS R3, R0 ;  /* 0x0000000000037213 */ /* 0x000fcc0000000000 */
[----:B------:R1:W2:Y:S02]  /*01d0*/  F2I.FTZ.U32.TRUNC.NTZ R5, R4 ;  /* 0x0000000400057305 */ /* 0x0002a4000021f000 */
[----:B-1----:R-:W-:Y:S01]  /*01e0*/  HFMA2 R4, -RZ, RZ, 0, 0 ;  /* 0x00000000ff047431 */ /* 0x002fe200000001ff */
[----:B--2---:R-:W-:-:S05]  /*01f0*/  IADD3 R15, PT, PT, RZ, -R5, RZ ;  /* 0x80000005ff0f7210 */ /* 0x004fca0007ffe0ff */
[----:B------:R-:W-:-:S04]  /*0200*/  IMAD R15, R15, R2, RZ ;  /* 0x000000020f0f7224 */ /* 0x000fc800078e02ff */
[----:B------:R-:W-:-:S06]  /*0210*/  IMAD.HI.U32 R5, R5, R15, R4 ;  /* 0x0000000f05057227 */ /* 0x000fcc00078e0004 */
[----:B------:R-:W-:-:S04]  /*0220*/  IMAD.HI.U32 R4, R5, R3, RZ ;  /* 0x0000000305047227 */ /* 0x000fc800078e00ff */
[----:B------:R-:W-:Y:S01]  /*0230*/  IMAD R3, R4, R6, R3 ;  /* 0x0000000604037224 */ /* 0x000fe200078e0203 */
[----:B------:R-:W-:Y:S01]  /*0240*/  LOP3.LUT R6, R0, R11, RZ, 0x3c, !PT ;  /* 0x0000000b00067212 */ /* 0x000fe200078e3cff */
[----:B------:R-:W-:-:S03]  /*0250*/  VIADD R5, R12, 0xffffffe ;  /* 0x0ffffffe0c057836 */ /* 0x000fc60000000000 */
[----:B------:R-:W-:Y:S02]  /*0260*/  ISETP.GT.U32.AND P1, PT, R2, R3, PT ;  /* 0x000000030200720c */ /* 0x000fe40003f24070 */
[----:B------:R-:W-:Y:S01]  /*0270*/  ISETP.GE.AND P2, PT, R6, RZ, PT ;  /* 0x000000ff0600720c */ /* 0x000fe20003f46270 */
[----:B------:R-:W1:Y:S01]  /*0280*/  F2I.FTZ.U32.TRUNC.NTZ R5, R5 ;  /* 0x0000000500057305 */ /* 0x000e62000021f000 */
[----:B------:R-:W-:-:S09]  /*0290*/  LOP3.LUT R6, RZ, R11, RZ, 0x33, !PT ;  /* 0x0000000bff067212 */ /* 0x000fd200078e33ff */
[-C--:B------:R-:W-:Y:S02]  /*02a0*/  @!P1 IADD3 R3, PT, PT, R3, -R2.reuse, RZ ;  /* 0x8000000203039210 */ /* 0x080fe40007ffe0ff */
[----:B------:R-:W-:Y:S02]  /*02b0*/  @!P1 IADD3 R4, PT, PT, R4, 0x1, RZ ;  /* 0x0000000104049810 */ /* 0x000fe40007ffe0ff */
[----:B------:R-:W-:Y:S02]  /*02c0*/  ISETP.GE.U32.AND P0, PT, R3, R2, PT ;  /* 0x000000020300720c */ /* 0x000fe40003f06070 */
[----:B-1----:R-:W-:-:S11]  /*02d0*/  IADD3 R12, PT, PT, RZ, -R5, RZ ;  /* 0x80000005ff0c7210 */ /* 0x002fd60007ffe0ff */
[----:B------:R-:W-:Y:S01]  /*02e0*/  @P0 VIADD R4, R4, 0x1 ;  /* 0x0000000104040836 */ /* 0x000fe20000000000 */
[----:B------:R-:W-:Y:S02]  /*02f0*/  ISETP.NE.AND P0, PT, R11, RZ, PT ;  /* 0x000000ff0b00720c */ /* 0x000fe40003f05270 */
[----:B------:R-:W-:Y:S01]  /*0300*/  MOV R11, R12 ;  /* 0x0000000c000b7202 */ /* 0x000fe20000000f00 */
[----:B------:R-:W-:-:S04]  /*0310*/  @!P2 IMAD.MOV R4, RZ, RZ, -R4 ;  /* 0x000000ffff04a224 */ /* 0x000fc800078e0a04 */
[----:B------:R-:W-:Y:S01]  /*0320*/  IMAD R11, R11, R10, RZ ;  /* 0x0000000a0b0b7224 */ /* 0x000fe200078e02ff */
[----:B------:R-:W-:Y:S02]  /*0330*/  SEL R15, R6, R4, !P0 ;  /* 0x00000004060f7207 */ /* 0x000fe40004000000 */
[----:B------:R-:W-:Y:S02]  /*0340*/  IABS R4, R8 ;  /* 0x0000000800047213 */ /* 0x000fe40000000000 */
[----:B------:R-:W-:-:S03]  /*0350*/  IABS R12, R15 ;  /* 0x0000000f000c7213 */ /* 0x000fc60000000000 */
[----:B------:R-:W-:Y:S02]  /*0360*/  IMAD.MOV R14, RZ, RZ, -R4 ;  /* 0x000000ffff0e7224 */ /* 0x000fe400078e0a04 */
[----:B------:R-:W-:-:S05]  /*0370*/  HFMA2 R4, -RZ, RZ, 0, 0 ;  /* 0x00000000ff047431 */ /* 0x000fca00000001ff */
[----:B------:R-:W-:Y:S01]  /*0380*/  IMAD.HI.U32 R4, R5, R11, R4 ;  /* 0x0000000b05047227 */ /* 0x000fe200078e0004 */
[----:B------:R-:W-:-:S03]  /*0390*/  MOV R11, R14 ;  /* 0x0000000e000b7202 */ /* 0x000fc60000000f00 */
[----:B------:R-:W-:-:S04]  /*03a0*/  IMAD.MOV.U32 R5, RZ, RZ, R12 ;  /* 0x000000ffff057224 */ /* 0x000fc800078e000c */
        /* <DEDUP_REMOVED lines=8> */
[----:B------:R-:W-:-:S07]  /*0430*/  ISETP.GE.AND P3, PT, R5, RZ, PT ;  /* 0x000000ff0500720c */ /* 0x000fce0003f66270 */
[----:B------:R-:W-:Y:S02]  /*0440*/  @P1 IADD3 R4, PT, PT, R4, 0x1, RZ ;  /* 0x0000000104041810 */ /* 0x000fe40007ffe0ff */
[----:B------:R-:W-:Y:S01]  /*0450*/  ISETP.GE.AND P1, PT, R13, 0x1, PT ;  /* 0x000000010d00780c */ /* 0x000fe20003f26270 */
[----:B------:R-:W-:-:S03]  /*0460*/  HFMA2 R13, -RZ, RZ, 0, 0 ;  /* 0x00000000ff0d7431 */ /* 0x000fc600000001ff */
[----:B------:R-:W-:Y:S02]  /*0470*/  @!P3 IADD3 R4, PT, PT, -R4, RZ, RZ ;  /* 0x000000ff0404b210 */ /* 0x000fe40007ffe1ff */
[----:B------:R-:W-:-:S05]  /*0480*/  @!P2 LOP3.LUT R4, RZ, R8, RZ, 0x33, !PT ;  /* 0x00000008ff04a212 */ /* 0x000fca00078e33ff */
[----:B------:R-:W-:-:S04]  /*0490*/  IMAD.MOV R5, RZ, RZ, -R4 ;  /* 0x000000ffff057224 */ /* 0x000fc800078e0a04 */
[----:B------:R-:W-:Y:S01]  /*04a0*/  IMAD R15, R8, R5, R15 ;  /* 0x00000005080f7224 */ /* 0x000fe200078e020f */
[----:B0-----:R-:W-:Y:S06]  /*04b0*/  @!P1 BRA `(.L_x_7) ;  /* 0x0000000c00009947 */ /* 0x001fec0003800000 */
[----:B------:R-:W-:-:S13]  /*04c0*/  ISETP.GE.AND P1, PT, R9, 0x1, PT ;  /* 0x000000010900780c */ /* 0x000fda0003f26270 */
[----:B------:R-:W-:Y:S05]  /*04d0*/  @!P1 BRA `(.L_x_7) ;  /* 0x0000000800f89947 */ /* 0x000fea0003800000 */
[----:B------:R-:W-:Y:S01]  /*04e0*/  IABS R8, R7 ;  /* 0x0000000700087213 */ /* 0x000fe20000000000 */
[----:B------:R-:W-:Y:S01]  /*04f0*/  UMOV UR4, URZ ;  /* 0x000000ff00047c82 */ /* 0x000fe20008000000 */
[----:B------:R-:W-:Y:S02]  /*0500*/  IABS R12, R4 ;  /* 0x00000004000c7213 */ /* 0x000fe40000000000 */
[----:B------:R-:W0:Y:S01]  /*0510*/  I2F.RP R5, R8 ;  /* 0x0000000800057306 */ /* 0x000e220000209400 */
[----:B------:R-:W-:Y:S02]  /*0520*/  ISETP.GE.AND P5, PT, R0, RZ, PT ;  /* 0x000000ff0000720c */ /* 0x000fe40003fa6270 */
[----:B------:R-:W-:Y:S02]  /*0530*/  ISETP.GT.U32.AND P4, PT, R2, R3, PT ;  /* 0x000000030200720c */ /* 0x000fe40003f84070 */
[----:B------:R-:W-:Y:S02]  /*0540*/  IADD3 R2, PT, PT, R3, -R2, RZ ;  /* 0x8000000203027210 */ /* 0x000fe40007ffe0ff */
[C---:B------:R-:W-:Y:S01]  /*0550*/  ISETP.GE.AND P3, PT, R4.reuse, RZ, PT ;  /* 0x000000ff0400720c */ /* 0x040fe20003f66270 */
[----:B------:R-:W-:Y:S01]  /*0560*/  IMAD R4, R4, UR8, R15 ;  /* 0x0000000804047c24 */ /* 0x000fe2000f8e020f */
[----:B0-----:R-:W0:Y:S02]  /*0570*/  MUFU.RCP R5, R5 ;  /* 0x0000000500057308 */ /* 0x001e240000001000 */
[----:B0-----:R-:W-:-:S06]  /*0580*/  IADD3 R10, PT, PT, R5, 0xffffffe, RZ ;  /* 0x0ffffffe050a7810 */ /* 0x001fcc0007ffe0ff */
[----:B------:R0:W1:Y:S02]  /*0590*/  F2I.FTZ.U32.TRUNC.NTZ R11, R10 ;  /* 0x0000000a000b7305 */ /* 0x000064000021f000 */
[----:B0-----:R-:W-:Y:S01]  /*05a0*/  MOV R10, RZ ;  /* 0x000000ff000a7202 */ /* 0x001fe20000000f00 */
[----:B-1----:R-:W-:-:S04]  /*05b0*/  IMAD.MOV R13, RZ, RZ, -R11 ;  /* 0x000000ffff0d7224 */ /* 0x002fc800078e0a0b */
[----:B------:R-:W-:-:S04]  /*05c0*/  IMAD R13, R13, R8, RZ ;  /* 0x000000080d0d7224 */ /* 0x000fc800078e02ff */
[----:B------:R-:W-:-:S04]  /*05d0*/  IMAD.HI.U32 R11, R11, R13, R10 ;  /* 0x0000000d0b0b7227 */ /* 0x000fc800078e000a */
[----:B------:R-:W-:Y:S02]  /*05e0*/  IMAD.MOV.U32 R13, RZ, RZ, RZ ;  /* 0x000000ffff0d7224 */ /* 0x000fe400078e00ff */
[----:B------:R-:W-:-:S05]  /*05f0*/  IMAD.HI.U32 R11, R11, R12, RZ ;  /* 0x0000000c0b0b7227 */ /* 0x000fca00078e00ff */
[----:B------:R-:W-:-:S05]  /*0600*/  IADD3 R11, PT, PT, -R11, RZ, RZ ;  /* 0x000000ff0b0b7210 */ /* 0x000fca0007ffe1ff */
[----:B------:R-:W-:Y:S01]  /*0610*/  IMAD R5, R8, R11, R12 ;  /* 0x0000000b08057224 */ /* 0x000fe200078e020c */
[----:B------:R-:W-:-:S04]  /*0620*/  SEL R11, R2, R3, !P4 ;  /* 0x00000003020b7207 */ /* 0x000fc80006000000 */
[----:B------:R-:W-:Y:S02]  /*0630*/  ISETP.GT.U32.AND P1, PT, R8, R5, PT ;  /* 0x000000050800720c */ /* 0x000fe40003f24070 */
[----:B------:R-:W-:-:S11]  /*0640*/  @!P5 IADD3 R11, PT, PT, -R11, RZ, RZ ;  /* 0x000000ff0b0bd210 */ /* 0x000fd60007ffe1ff */
[----:B------:R-:W-:Y:S01]  /*0650*/  @!P1 IMAD.IADD R5, R5, 0x1, -R8 ;  /* 0x0000000105059824 */ /* 0x000fe200078e0a08 */
[----:B------:R-:W-:-:S04]  /*0660*/  ISETP.NE.AND P1, PT, R7, RZ, PT ;  /* 0x000000ff0700720c */ /* 0x000fc80003f25270 */
[----:B------:R-:W-:-:S13]  /*0670*/  ISETP.GT.U32.AND P2, PT, R8, R5, PT ;  /* 0x000000050800720c */ /* 0x000fda0003f44070 */
[----:B------:R-:W-:Y:S02]  /*0680*/  @!P2 IADD3 R5, PT, PT, R5, -R8, RZ ;  /* 0x800000080505a210 */ /* 0x000fe40007ffe0ff */
[----:B------:R-:W-:-:S03]  /*0690*/  LOP3.LUT R8, R9, 0xf, RZ, 0xc0, !PT ;  /* 0x0000000f09087812 */ /* 0x000fc600078ec0ff */
[----:B------:R-:W-:Y:S01]  /*06a0*/  IMAD.MOV.U32 R3, RZ, RZ, R5 ;  /* 0x000000ffff037224 */ /* 0x000fe200078e0005 */
[----:B------:R-:W-:Y:S02]  /*06b0*/  SEL R5, R6, R11, !P0 ;  /* 0x0000000b06057207 */ /* 0x000fe40004000000 */
[----:B------:R-:W-:Y:S02]  /*06c0*/  LOP3.LUT R6, R9, 0x7ffffff0, RZ, 0xc0, !PT ;  /* 0x7ffffff009067812 */ /* 0x000fe400078ec0ff */
[----:B------:R-:W-:Y:S02]  /*06d0*/  @!P3 IADD3 R3, PT, PT, -R3, RZ, RZ ;  /* 0x000000ff0303b210 */ /* 0x000fe40007ffe1ff */
[----:B------:R-:W-:Y:S02]  /*06e0*/  @!P1 LOP3.LUT R3, RZ, R7, RZ, 0x33, !PT ;  /* 0x00000007ff039212 */ /* 0x000fe400078e33ff */
[C---:B------:R-:W-:Y:S02]  /*06f0*/  LOP3.LUT R7, R9.reuse, 0x3, RZ, 0xc0, !PT ;  /* 0x0000000309077812 */ /* 0x040fe400078ec0ff */
[----:B------:R-:W-:-:S02]  /*0700*/  LOP3.LUT R9, R9, 0x7, RZ, 0xc0, !PT ;  /* 0x0000000709097812 */ /* 0x000fc400078ec0ff */
[----:B------:R-:W-:-:S07]  /*0710*/  IADD3 R10, PT, PT, -R6, RZ, RZ ;  /* 0x000000ff060a7210 */ /* 0x000fce0007ffe1ff */
.L_x_13:
[----:B------:R-:W0:Y:S01]  /*0720*/  LDC R14, c[0x0][0x3ac] ;  /* 0x0000eb00ff0e7b82 */ /* 0x000e220000000800 */
[----:B------:R-:W1:Y:S01]  /*0730*/  LDCU UR5, c[0x0][0x3b0] ;  /* 0x00007600ff0577ac */ /* 0x000e620008000800 */
[----:B------:R-:W-:Y:S01]  /*0740*/  IADD3 R12, PT, PT, R4, UR4, RZ ;  /* 0x00000004040c7c10 */ /* 0x000fe2000fffe0ff */
[----:B------:R-:W-:Y:S01]  /*0750*/  IMAD.MOV.U32 R11, RZ, RZ, RZ ;  /* 0x000000ffff0b7224 */ /* 0x000fe200078e00ff */
[----:B------:R-:W2:Y:S01]  /*0760*/  LDCU UR9, c[0x0][0x3a4] ;  /* 0x00007480ff0977ac */ /* 0x000ea20008000800 */
[----:B-1----:R-:W-:Y:S02]  /*0770*/  UISETP.GE.U32.AND UP0, UPT, UR5, 0x10, UPT ;  /* 0x000000100500788c */ /* 0x002fe4000bf06070 */
[----:B--2---:R-:W-:Y:S02]  /*0780*/  IMAD R12, R12, UR9, R5 ;  /* 0x000000090c0c7c24 */ /* 0x004fe4000f8e0205 */
[----:B0-----:R-:W-:Y:S01]  /*0790*/  IMAD R2, R3, R14, UR4 ;  /* 0x0000000403027e24 */ /* 0x001fe2000f8e020e */
[----:B------:R-:W-:-:S03]  /*07a0*/  UIADD3 UR4, UPT, UPT, UR4, 0x1, URZ ;  /* 0x0000000104047890 */ /* 0x000fc6000fffe0ff */
[----:B------:R-:W-:-:S03]  /*07b0*/  IMAD R2, R2, UR5, RZ ;  /* 0x0000000502027c24 */ /* 0x000fc6000f8e02ff */
[----:B------:R-:W-:Y:S01]  /*07c0*/  ISETP.NE.AND P0, PT, R14, UR4, PT ;  /* 0x000000040e007c0c */ /* 0x000fe2000bf05270 */
[----:B------:R-:W-:-:S12]  /*07d0*/  BRA.U !UP0, `(.L_x_8) ;  /* 0x0000000108f47547 */ /* 0x000fd8000b800000 */
[----:B------:R-:W-:Y:S01]  /*07e0*/  MOV R11, R2 ;  /* 0x00000002000b7202 */ /* 0x000fe20000000f00 */
[----:B------:R-:W-:Y:S01]  /*07f0*/  IMAD.MOV.U32 R18, RZ, RZ, R10 ;  /* 0x000000ffff127224 */ /* 0x000fe200078e000a */
[----:B------:R-:W-:-:S07]  /*0800*/  MOV R19, R12 ;  /* 0x0000000c00137202 */ /* 0x000fce0000000f00 */
.L_x_9:
[----:B------:R-:W0:Y:S08]  /*0810*/  LDC.64 R16, c[0x0][0x380] ;  /* 0x0000e000ff107b82 */ /* 0x000e300000000a00 */
[----:B------:R-:W1:Y:S01]  /*0820*/  LDC.64 R14, c[0x0][0x390] ;  /* 0x0000e400ff0e7b82 */ /* 0x000e620000000a00 */
[----:B0-----:R-:W-:-:S05]  /*0830*/  IMAD.WIDE R16, R19, 0x4, R16 ;  /* 0x0000000413107825 */ /* 0x001fca00078e0210 */
[----:B------:R-:W2:Y:S01]  /*0840*/  LDG.E R22, desc[UR6][R16.64] ;  /* 0x0000000610167981 */ /* 0x000ea2000c1e1900 */
[----:B-1----:R-:W-:-:S03]  /*0850*/  IMAD.WIDE R14, R11, 0x4, R14 ;  /* 0x000000040b0e7825 */ /* 0x002fc600078e020e */
[----:B------:R-:W3:Y:S04]  /*0860*/  LDG.E R24, desc[UR6][R16.64+0x4] ;  /* 0x0000040610187981 */ /* 0x000ee8000c1e1900 */
[----:B------:R-:W2:Y:S04]  /*0870*/  LDG.E R23, desc[UR6][R14.64] ;  /* 0x000000060e177981 */ /* 0x000ea8000c1e1900 */
[----:B------:R-:W3:Y:S04]  /*0880*/  LDG.E R25, desc[UR6][R14.64+0x4] ;  /* 0x000004060e197981 */ /* 0x000ee8000c1e1900 */
[----:B------:R-:W4:Y:S04]  /*0890*/  LDG.E R20, desc[UR6][R16.64+0x8] ;  /* 0x0000080610147981 */ /* 0x000f28000c1e1900 */
[----:B------:R-:W4:Y:S04]  /*08a0*/  LDG.E R21, desc[UR6][R14.64+0x8] ;  /* 0x000008060e157981 */ /* 0x000f28000c1e1900 */
[----:B------:R-:W5:Y:S04]  /*08b0*/  LDG.E R28, desc[UR6][R14.64+0x38] ;  /* 0x000038060e1c7981 */ /* 0x000f68000c1e1900 */
[----:B------:R-:W5:Y:S01]  /*08c0*/  LDG.E R29, desc[UR6][R14.64+0x3c] ;  /* 0x00003c060e1d7981 */ /* 0x000f62000c1e1900 */
[----:B--2---:R-:W-:-:S03]  /*08d0*/  FFMA R23, R22, R23, R13 ;  /* 0x0000001716177223 */ /* 0x004fc6000000000d */
[----:B------:R-:W2:Y:S04]  /*08e0*/  LDG.E R22, desc[UR6][R16.64+0xc] ;  /* 0x00000c0610167981 */ /* 0x000ea8000c1e1900 */
[----:B------:R-:W2:Y:S01]  /*08f0*/  LDG.E R13, desc[UR6][R14.64+0xc] ;  /* 0x00000c060e0d7981 */ /* 0x000ea2000c1e1900 */
[----:B---3--:R-:W-:-:S03]  /*0900*/  FFMA R25, R24, R25, R23 ;  /* 0x0000001918197223 */ /* 0x008fc60000000017 */
[----:B------:R-:W3:Y:S04]  /*0910*/  LDG.E R23, desc[UR6][R16.64+0x10] ;  /* 0x0000100610177981 */ /* 0x000ee8000c1e1900 */
[----:B------:R-:W3:Y:S01]  /*0920*/  LDG.E R24, desc[UR6][R14.64+0x10] ;  /* 0x000010060e187981 */ /* 0x000ee2000c1e1900 */
[----:B----4-:R-:W-:-:S03]  /*0930*/  FFMA R25, R20, R21, R25 ;  /* 0x0000001514197223 */ /* 0x010fc60000000019 */
[----:B------:R-:W4:Y:S04]  /*0940*/  LDG.E R20, desc[UR6][R16.64+0x14] ;  /* 0x0000140610147981 */ /* 0x000f28000c1e1900 */
[----:B------:R-:W4:Y:S01]  /*0950*/  LDG.E R21, desc[UR6][R14.64+0x14] ;  /* 0x000014060e157981 */ /* 0x000f22000c1e1900 */
        /* <DEDUP_REMOVED lines=8> */
[----:B------:R-:W4:Y:S04]  /*09e0*/  LDG.E R21, desc[UR6][R14.64+0x20] ;  /* 0x000020060e157981 */ /* 0x000f28000c1e1900 */
        /* <DEDUP_REMOVED lines=15> */
[----:B------:R-:W3:Y:S04]  /*0ae0*/  LDG.E R25, desc[UR6][R14.64+0x34] ;  /* 0x000034060e197981 */ /* 0x000ee8000c1e1900 */
[----:B------:R-:W5:Y:S01]  /*0af0*/  LDG.E R23, desc[UR6][R16.64+0x38] ;  /* 0x0000380610177981 */ /* 0x000f62000c1e1900 */
[----:B------:R-:W-:Y:S01]  /*0b00*/  IADD3 R18, PT, PT, R18, 0x10, RZ ;  /* 0x0000001012127810 */ /* 0x000fe20007ffe0ff */
[----:B----4-:R-:W-:-:S03]  /*0b10*/  FFMA R20, R13, R20, R27 ;  /* 0x000000140d147223 */ /* 0x010fc6000000001b */
[----:B------:R-:W-:Y:S01]  /*0b20*/  ISETP.NE.AND P1, PT, R18, RZ, PT ;  /* 0x000000ff1200720c */ /* 0x000fe20003f25270 */
[----:B------:R-:W-:Y:S01]  /*0b30*/  VIADD R11, R11, 0x10 ;  /* 0x000000100b0b7836 */ /* 0x000fe20000000000 */
[----:B------:R-:W-:Y:S01]  /*0b40*/  IADD3 R19, PT, PT, R19, 0x10, RZ ;  /* 0x0000001013137810 */ /* 0x000fe20007ffe0ff */
[----:B--2---:R-:W-:-:S04]  /*0b50*/  FFMA R21, R21, R22, R20 ;  /* 0x0000001615157223 */ /* 0x004fc80000000014 */
[----:B---3--:R-:W-:-:S04]  /*0b60*/  FFMA R24, R24, R25, R21 ;  /* 0x0000001918187223 */ /* 0x008fc80000000015 */
[----:B-----5:R-:W-:-:S04]  /*0b70*/  FFMA R23, R23, R28, R24 ;  /* 0x0000001c17177223 */ /* 0x020fc80000000018 */
[----:B------:R-:W-:Y:S01]  /*0b80*/  FFMA R13, R26, R29, R23 ;  /* 0x0000001d1a0d7223 */ /* 0x000fe20000000017 */
[----:B------:R-:W-:Y:S06]  /*0b90*/  @P1 BRA `(.L_x_9) ;  /* 0xfffffffc001c1947 */ /* 0x000fec000383ffff */
[----:B------:R-:W-:-:S07]  /*0ba0*/  MOV R11, R6 ;  /* 0x00000006000b7202 */ /* 0x000fce0000000f00 */
.L_x_8:
[----:B------:R-:W-:-:S13]  /*0bb0*/  ISETP.NE.AND P1, PT, R8, RZ, PT ;  /* 0x000000ff0800720c */ /* 0x000fda0003f25270 */
[----:B------:R-:W-:Y:S05]  /*0bc0*/  @!P1 BRA `(.L_x_10) ;  /* 0x0000000400389947 */ /* 0x000fea0003800000 */
[----:B------:R-:W-:Y:S02]  /*0bd0*/  IADD3 R14, PT, PT, R8, -0x1, RZ ;  /* 0xffffffff080e7810 */ /* 0x000fe40007ffe0ff */
[----:B------:R-:W-:Y:S02]  /*0be0*/  ISETP.NE.AND P2, PT, R9, RZ, PT ;  /* 0x000000ff0900720c */ /* 0x000fe40003f45270 */
[----:B------:R-:W-:-:S13]  /*0bf0*/  ISETP.GE.U32.AND P1, PT, R14, 0x7, PT ;  /* 0x000000070e00780c */ /* 0x000fda0003f26070 */
[----:B------:R-:W-:Y:S05]  /*0c00*/  @!P1 BRA `(.L_x_11) ;  /* 0x00000000007c9947 */ /* 0x000fea0003800000 */
[----:B------:R-:W0:Y:S01]  /*0c10*/  LDC.64 R14, c[0x0][0x380] ;  /* 0x0000e000ff0e7b82 */ /* 0x000e220000000a00 */
[----:B------:R-:W-:Y:S01]  /*0c20*/  IADD3 R21, PT, PT, R2, R11, RZ ;  /* 0x0000000b02157210 */ /* 0x000fe20007ffe0ff */
[----:B------:R-:W-:-:S06]  /*0c30*/  IMAD.IADD R19, R12, 0x1, R11 ;  /* 0x000000010c137824 */ /* 0x000fcc00078e020b */
        /* <DEDUP_REMOVED lines=10> */
[----:B------:R-:W5:Y:S04]  /*0ce0*/  LDG.E R27, desc[UR6][R16.64+0x14] ;  /* 0x00001406101b7981 */ /* 0x000f68000c1e1900 */
[----:B------:R-:W5:Y:S04]  /*0cf0*/  LDG.E R26, desc[UR6][R16.64+0x18] ;  /* 0x00001806101a7981 */ /* 0x000f68000c1e1900 */
[----:B------:R-:W5:Y:S04]  /*0d00*/  LDG.E R25, desc[UR6][R14.64+0x1c] ;  /* 0x00001c060e197981 */ /* 0x000f68000c1e1900 */
[----:B------:R-:W5:Y:S01]  /*0d10*/  LDG.E R28, desc[UR6][R16.64+0x1c] ;  /* 0x00001c06101c7981 */ /* 0x000f62000c1e1900 */
[----:B--2---:R-:W-:-:S03]  /*0d20*/  FFMA R21, R20, R21, R13 ;  /* 0x0000001514157223 */ /* 0x004fc6000000000d */
[----:B------:R-:W2:Y:S04]  /*0d30*/  LDG.E R13, desc[UR6][R14.64+0xc] ;  /* 0x00000c060e0d7981 */ /* 0x000ea8000c1e1900 */
[----:B------:R-:W2:Y:S01]  /*0d40*/  LDG.E R20, desc[UR6][R16.64+0xc] ;  /* 0x00000c0610147981 */ /* 0x000ea2000c1e1900 */
[----:B---3--:R-:W-:-:S03]  /*0d50*/  FFMA R29, R22, R23, R21 ;  /* 0x00000017161d7223 */ /* 0x008fc60000000015 */
[----:B------:R-:W5:Y:S04]  /*0d60*/  LDG.E R23, desc[UR6][R14.64+0x10] ;  /* 0x000010060e177981 */ /* 0x000f68000c1e1900 */
[----:B------:R-:W3:Y:S04]  /*0d70*/  LDG.E R22, desc[UR6][R14.64+0x14] ;  /* 0x000014060e167981 */ /* 0x000ee8000c1e1900 */
[----:B------:R-:W3:Y:S01]  /*0d80*/  LDG.E R21, desc[UR6][R14.64+0x18] ;  /* 0x000018060e157981 */ /* 0x000ee2000c1e1900 */
[----:B----4-:R-:W-:Y:S01]  /*0d90*/  FFMA R18, R18, R19, R29 ;  /* 0x0000001312127223 */ /* 0x010fe2000000001d */
[----:B------:R-:W-:-:S03]  /*0da0*/  IADD3 R11, PT, PT, R11, 0x8, RZ ;  /* 0x000000080b0b7810 */ /* 0x000fc60007ffe0ff */
[----:B--2---:R-:W-:-:S04]  /*0db0*/  FFMA R18, R13, R20, R18 ;  /* 0x000000140d127223 */ /* 0x004fc80000000012 */
[----:B-----5:R-:W-:-:S04]  /*0dc0*/  FFMA R23, R23, R24, R18 ;  /* 0x0000001817177223 */ /* 0x020fc80000000012 */
[----:B---3--:R-:W-:-:S04]  /*0dd0*/  FFMA R22, R22, R27, R23 ;  /* 0x0000001b16167223 */ /* 0x008fc80000000017 */
[----:B------:R-:W-:-:S04]  /*0de0*/  FFMA R22, R21, R26, R22 ;  /* 0x0000001a15167223 */ /* 0x000fc80000000016 */
[----:B------:R-:W-:-:S07]  /*0df0*/  FFMA R13, R25, R28, R22 ;  /* 0x0000001c190d7223 */ /* 0x000fce0000000016 */
.L_x_11:
[----:B------:R-:W-:Y:S05]  /*0e00*/  @!P2 BRA `(.L_x_10) ;  /* 0x0000000000a8a947 */ /* 0x000fea0003800000 */
[----:B------:R-:W-:Y:S01]  /*0e10*/  VIADD R14, R9, 0xffffffff ;  /* 0xffffffff090e7836 */ /* 0x000fe20000000000 */
[----:B------:R-:W-:-:S04]  /*0e20*/  ISETP.NE.AND P2, PT, R7, RZ, PT ;  /* 0x000000ff0700720c */ /* 0x000fc80003f45270 */
[----:B------:R-:W-:-:S13]  /*0e30*/  ISETP.GE.U32.AND P1, PT, R14, 0x3, PT ;  /* 0x000000030e00780c */ /* 0x000fda0003f26070 */
[----:B------:R-:W-:Y:S05]  /*0e40*/  @!P1 BRA `(.L_x_12) ;  /* 0x00000000004c9947 */ /* 0x000fea0003800000 */
[----:B------:R-:W0:Y:S01]  /*0e50*/  LDC.64 R16, c[0x0][0x380] ;  /* 0x0000e000ff107b82 */ /* 0x000e220000000a00 */
[-C--:B------:R-:W-:Y:S02]  /*0e60*/  IADD3 R19, PT, PT, R12, R11.reuse, RZ ;  /* 0x0000000b0c137210 */ /* 0x080fe40007ffe0ff */
[----:B------:R-:W-:-:S05]  /*0e70*/  IADD3 R21, PT, PT, R2, R11, RZ ;  /* 0x0000000b02157210 */ /* 0x000fca0007ffe0ff */
[----:B------:R-:W1:Y:S01]  /*0e80*/  LDC.64 R14, c[0x0][0x390] ;  /* 0x0000e400ff0e7b82 */ /* 0x000e620000000a00 */
[----:B0-----:R-:W-:-:S05]  /*0e90*/  IMAD.WIDE R16, R19, 0x4, R16 ;  /* 0x0000000413107825 */ /* 0x001fca00078e0210 */
[----:B------:R-:W2:Y:S01]  /*0ea0*/  LDG.E R18, desc[UR6][R16.64] ;  /* 0x0000000610127981 */ /* 0x000ea2000c1e1900 */
[----:B-1----:R-:W-:-:S03]  /*0eb0*/  IMAD.WIDE R14, R21, 0x4, R14 ;  /* 0x00000004150e7825 */ /* 0x002fc600078e020e */
[----:B------:R-:W3:Y:S04]  /*0ec0*/  LDG.E R23, desc[UR6][R16.64+0x8] ;  /* 0x0000080610177981 */ /* 0x000ee8000c1e1900 */
[----:B------:R-:W2:Y:S04]  /*0ed0*/  LDG.E R19, desc[UR6][R14.64] ;  /* 0x000000060e137981 */ /* 0x000ea8000c1e1900 */
[----:B------:R-:W4:Y:S04]  /*0ee0*/  LDG.E R21, desc[UR6][R16.64+0x4] ;  /* 0x0000040610157981 */ /* 0x000f28000c1e1900 */
[----:B------:R-:W4:Y:S04]  /*0ef0*/  LDG.E R20, desc[UR6][R14.64+0x4] ;  /* 0x000004060e147981 */ /* 0x000f28000c1e1900 */
[----:B------:R-:W3:Y:S04]  /*0f00*/  LDG.E R22, desc[UR6][R14.64+0x8] ;  /* 0x000008060e167981 */ /* 0x000ee8000c1e1900 */
[----:B------:R-:W5:Y:S04]  /*0f10*/  LDG.E R25, desc[UR6][R16.64+0xc] ;  /* 0x00000c0610197981 */ /* 0x000f68000c1e1900 */
[----:B------:R-:W5:Y:S01]  /*0f20*/  LDG.E R24, desc[UR6][R14.64+0xc] ;  /* 0x00000c060e187981 */ /* 0x000f62000c1e1900 */
[----:B------:R-:W-:-:S02]  /*0f30*/  VIADD R11, R11, 0x4 ;  /* 0x000000040b0b7836 */ /* 0x000fc40000000000 */
[----:B--2---:R-:W-:-:S04]  /*0f40*/  FFMA R18, R18, R19, R13 ;  /* 0x0000001312127223 */ /* 0x004fc8000000000d */
[----:B----4-:R-:W-:-:S04]  /*0f50*/  FFMA R18, R21, R20, R18 ;  /* 0x0000001415127223 */ /* 0x010fc80000000012 */
[----:B---3--:R-:W-:-:S04]  /*0f60*/  FFMA R18, R23, R22, R18 ;  /* 0x0000001617127223 */ /* 0x008fc80000000012 */
[----:B-----5:R-:W-:-:S07]  /*0f70*/  FFMA R13, R25, R24, R18 ;  /* 0x00000018190d7223 */ /* 0x020fce0000000012 */
.L_x_12:
[----:B------:R-:W-:Y:S05]  /*0f80*/  @!P2 BRA `(.L_x_10) ;  /* 0x000000000048a947 */ /* 0x000fea0003800000 */
[----:B------:R-:W0:Y:S01]  /*0f90*/  LDC.64 R14, c[0x0][0x380] ;  /* 0x0000e000ff0e7b82 */ /* 0x000e220000000a00 */
[-C--:B------:R-:W-:Y:S02]  /*0fa0*/  IADD3 R19, PT, PT, R12, R11.reuse, RZ ;  /* 0x0000000b0c137210 */ /* 0x080fe40007ffe0ff */
[----:B------:R-:W-:-:S05]  /*0fb0*/  IADD3 R11, PT, PT, R2, R11, RZ ;  /* 0x0000000b020b7210 */ /* 0x000fca0007ffe0ff */
[----:B------:R-:W1:Y:S01]  /*0fc0*/  LDC.64 R16, c[0x0][0x390] ;  /* 0x0000e400ff107b82 */ /* 0x000e620000000a00 */
[----:B0-----:R-:W-:-:S05]  /*0fd0*/  IMAD.WIDE R14, R19, 0x4, R14 ;  /* 0x00000004130e7825 */ /* 0x001fca00078e020e */
[----:B------:R-:W2:Y:S01]  /*0fe0*/  LDG.E R2, desc[UR6][R14.64] ;  /* 0x000000060e027981 */ /* 0x000ea2000c1e1900 */
[----:B-1----:R-:W-:-:S05]  /*0ff0*/  IMAD.WIDE R16, R11, 0x4, R16 ;  /* 0x000000040b107825 */ /* 0x002fca00078e0210 */
[----:B------:R-:W2:Y:S01]  /*1000*/  LDG.E R11, desc[UR6][R16.64] ;  /* 0x00000006100b7981 */ /* 0x000ea2000c1e1900 */
[----:B------:R-:W-:Y:S01]  /*1010*/  ISETP.NE.AND P1, PT, R7, 0x1, PT ;  /* 0x000000010700780c */ /* 0x000fe20003f25270 */
[----:B--2---:R-:W-:-:S12]  /*1020*/  FFMA R13, R2, R11, R13 ;  /* 0x0000000b020d7223 */ /* 0x004fd8000000000d */
[----:B------:R-:W-:Y:S05]  /*1030*/  @!P1 BRA `(.L_x_10) ;  /* 0x00000000001c9947 */ /* 0x000fea0003800000 */
[----:B------:R-:W-:Y:S01]  /*1040*/  ISETP.NE.AND P1, PT, R7, 0x2, PT ;  /* 0x000000020700780c */ /* 0x000fe20003f25270 */
[----:B------:R-:W2:Y:S04]  /*1050*/  LDG.E R2, desc[UR6][R14.64+0x4] ;  /* 0x000004060e027981 */ /* 0x000ea8000c1e1900 */
[----:B------:R-:W2:Y:S08]  /*1060*/  LDG.E R11, desc[UR6][R16.64+0x4] ;  /* 0x00000406100b7981 */ /* 0x000eb0000c1e1900 */
[----:B------:R-:W3:Y:S04]  /*1070*/  @P1 LDG.E R12, desc[UR6][R14.64+0x8] ;  /* 0x000008060e0c1981 */ /* 0x000ee8000c1e1900 */
[----:B------:R-:W3:Y:S01]  /*1080*/  @P1 LDG.E R18, desc[UR6][R16.64+0x8] ;  /* 0x0000080610121981 */ /* 0x000ee2000c1e1900 */
[----:B--2---:R-:W-:-:S04]  /*1090*/  FFMA R13, R2, R11, R13 ;  /* 0x0000000b020d7223 */ /* 0x004fc8000000000d */
[----:B---3--:R-:W-:-:S07]  /*10a0*/  @P1 FFMA R13, R12, R18, R13 ;  /* 0x000000120c0d1223 */ /* 0x008fce000000000d */
.L_x_10:
[----:B------:R-:W-:Y:S05]  /*10b0*/  @P0 BRA `(.L_x_13) ;  /* 0xfffffff400980947 */ /* 0x000fea000383ffff */
.L_x_7:
[----:B------:R-:W0:Y:S02]  /*10c0*/  LDC.64 R2, c[0x0][0x388] ;  /* 0x0000e200ff027b82 */ /* 0x000e240000000a00 */
[----:B0-----:R-:W-:-:S05]  /*10d0*/  IMAD.WIDE R2, R0, 0x4, R2 ;  /* 0x0000000400027825 */ /* 0x001fca00078e0202 */
[----:B------:R-:W-:Y:S01]  /*10e0*/  STG.E desc[UR6][R2.64], R13 ;  /* 0x0000000d02007986 */ /* 0x000fe2000c101906 */
[----:B------:R-:W-:Y:S05]  /*10f0*/  EXIT ;  /* 0x000000000000794d */ /* 0x000fea0003800000 */
.L_x_14:
        /* <DEDUP_REMOVED lines=16> */
.L_x_16:


//--------------------- .nv.shared.reserved.0     --------------------------
	.section	.nv.shared.reserved.0,"aw",@nobits
	.weak		__nv_reservedSMEM_offset_0_alias
	.size		__nv_reservedSMEM_offset_0_alias, 0, 64
	.other		__nv_reservedSMEM_offset_0_alias,@"STO_CUDA_RESERVED_SHARED STV_DEFAULT"
__nv_reservedSMEM_offset_0_alias:
	.zero		0
	.zero		64


//--------------------- .nv.constant0._Z18conv2d_nhwc_kernelPfS_S_iiiiii --------------------------
	.section	.nv.constant0._Z18conv2d_nhwc_kernelPfS_S_iiiiii,"a",@progbits
	.sectionflags	@""
	.align	4
.nv.constant0._Z18conv2d_nhwc_kernelPfS_S_iiiiii:
	.zero		944


//--------------------- .nv.constant0._Z18conv2d_nchw_kernelPfS_S_iiiiiii --------------------------
	.section	.nv.constant0._Z18conv2d_nchw_kernelPfS_S_iiiiiii,"a",@progbits
	.sectionflags	@""
	.align	4
.nv.constant0._Z18conv2d_nchw_kernelPfS_S_iiiiiii:
	.zero		948


//--------------------- SYMBOLS --------------------------

	.type		.nv.reservedSmem.offset0,@object
	.size		.nv.reservedSmem.offset0,0x4
